// auto-generated by cutlass_sweep.fmha — config: {"arch": "sm_90", "direction": "fwd", "dtype": "bf16", "head_dim": 128, "mask": "none", "schedule": "tma", "tile_kv": 256, "tile_q": 64}
#include "cutlass/cutlass.h"
#include "cute/tensor.hpp"
#include "cutlass/device_kernel.h"
#include "cutlass/kernel_hardware_info.h"
#include "88_hopper_fmha/collective/fmha_fusion.hpp"
#include "88_hopper_fmha/kernel/fmha_kernel_builder.hpp"

using namespace cute;
using Element = cutlass::bfloat16_t;
using TileShape = Shape<_64, _256, _128>;
using StrideQ = cute::tuple<int, _1, cute::tuple<int, int>>;
using StrideK = cute::tuple<int, _1, cute::tuple<int, int>>;
using StrideV = cute::tuple<int, cute::_1, cute::tuple<int, int>>;

using Kernel = typename cutlass::fmha::kernel::FmhaBuilder<
    Element, float, float,
    TileShape, StrideQ, StrideK, StrideV,
    cutlass::fmha::collective::DefaultFusion,
    cutlass::gemm::KernelTma
  >::Kernel;

auto* _anchor = &cutlass::device_kernel<Kernel>;


// ===== COMPILED SASS (sm_90a) =====

	.target	sm_90a

	.elftype	@"ET_EXEC"


//--------------------- .note.nv.tkinfo           --------------------------
	.section	.note.nv.tkinfo,"",@"SHT_NOTE"
	.sectionflags	@"SHF_NOTE_NV_TKINFO"
	.tkinfo
        /*0018*/ 	.word	0x00000002
        /*0030*/ 	.string	""
        /*0030*/ 	.string	"ptxas"
        /*0030*/ 	.string	"Cuda compilation tools, release 13.0, V13.0.88"
        /*0030*/ 	.string	"Build cuda_13.0.r13.0/compiler.36424714_0"
        /*0030*/ 	.string	"-arch sm_90a -m 64 "



//--------------------- .note.nv.cuinfo           --------------------------
	.section	.note.nv.cuinfo,"",@"SHT_NOTE"
	.sectionflags	@"SHF_NOTE_NV_CUINFO"
        /*0018*/ 	.short	0x0002
        /*001a*/ 	.short	0x005a
        /*001c*/ 	.short	0x0082
	.zero		2


//--------------------- .nv.info                  --------------------------
	.section	.nv.info,"",@"SHT_CUDA_INFO"
	.align	4


	//----- nvinfo : EIATTR_REGCOUNT
	.align		4
        /*0000*/ 	.byte	0x04, 0x2f
        /*0002*/ 	.short	(.L_16 - .L_15)
	.align		4
.L_15:
        /*0004*/ 	.word	index@(_ZN7cutlass13device_kernelINS_4fmha6kernel13FmhaKernelTmaINS1_10collective15FmhaMainloopTmaINS_10bfloat16_tEfN4cute5tupleIJNS7_1CILi64EEENS9_ILi256EEENS9_ILi128EEEEEENS4_13DefaultFusionEJEEENS4_15FmhaFwdEpilogueIS6_fNS8_IJSA_SC_SB_EEEEEJEEEEEvNT_6ParamsE)
        /*0008*/ 	.word	0x000000e0


	//----- nvinfo : EIATTR_FRAME_SIZE
	.align		4
.L_16:
        /*000c*/ 	.byte	0x04, 0x11
        /*000e*/ 	.short	(.L_18 - .L_17)
	.align		4
.L_17:
        /*0010*/ 	.word	index@($__internal_0_$__cuda_sm20_rcp_rn_f32_slowpath)
        /*0014*/ 	.word	0x00000000


	//----- nvinfo : EIATTR_FRAME_SIZE
	.align		4
.L_18:
        /*0018*/ 	.byte	0x04, 0x11
        /*001a*/ 	.short	(.L_20 - .L_19)
	.align		4
.L_19:
        /*001c*/ 	.word	index@(_ZN7cutlass13device_kernelINS_4fmha6kernel13FmhaKernelTmaINS1_10collective15FmhaMainloopTmaINS_10bfloat16_tEfN4cute5tupleIJNS7_1CILi64EEENS9_ILi256EEENS9_ILi128EEEEEENS4_13DefaultFusionEJEEENS4_15FmhaFwdEpilogueIS6_fNS8_IJSA_SC_SB_EEEEEJEEEEEvNT_6ParamsE)
        /*0020*/ 	.word	0x00000000


	//----- nvinfo : EIATTR_MIN_STACK_SIZE
	.align		4
.L_20:
        /*0024*/ 	.byte	0x04, 0x12
        /*0026*/ 	.short	(.L_22 - .L_21)
	.align		4
.L_21:
        /*0028*/ 	.word	index@(_ZN7cutlass13device_kernelINS_4fmha6kernel13FmhaKernelTmaINS1_10collective15FmhaMainloopTmaINS_10bfloat16_tEfN4cute5tupleIJNS7_1CILi64EEENS9_ILi256EEENS9_ILi128EEEEEENS4_13DefaultFusionEJEEENS4_15FmhaFwdEpilogueIS6_fNS8_IJSA_SC_SB_EEEEEJEEEEEvNT_6ParamsE)
        /*002c*/ 	.word	0x00000000
.L_22:


//--------------------- .nv.compat                --------------------------
	.section	.nv.compat,"",@"SHT_CUDA_COMPAT_INFO"
	.align	4
        /*0000*/ 	.byte	0x02, 0x09, 0x01, 0x00, 0x02, 0x02, 0x04, 0x00, 0x02, 0x05, 0x05, 0x00, 0x03, 0x07, 0x01, 0x01
        /*0010*/ 	.byte	0x02, 0x03, 0x01, 0x00, 0x02, 0x06, 0x01, 0x00, 0x04, 0x0b, 0x08, 0x00, 0x00, 0x00, 0x00, 0x00
        /*0020*/ 	.byte	0x00, 0x00, 0x00, 0x00


//--------------------- .nv.info._ZN7cutlass13device_kernelINS_4fmha6kernel13FmhaKernelTmaINS1_10collective15FmhaMainloopTmaINS_10bfloat16_tEfN4cute5tupleIJNS7_1CILi64EEENS9_ILi256EEENS9_ILi128EEEEEENS4_13DefaultFusionEJEEENS4_15FmhaFwdEpilogueIS6_fNS8_IJSA_SC_SB_EEEEEJEEEEEvNT_6ParamsE --------------------------
	.section	.nv.info._ZN7cutlass13device_kernelINS_4fmha6kernel13FmhaKernelTmaINS1_10collective15FmhaMainloopTmaINS_10bfloat16_tEfN4cute5tupleIJNS7_1CILi64EEENS9_ILi256EEENS9_ILi128EEEEEENS4_13DefaultFusionEJEEENS4_15FmhaFwdEpilogueIS6_fNS8_IJSA_SC_SB_EEEEEJEEEEEvNT_6ParamsE,"",@"SHT_CUDA_INFO"
	.sectionflags	@""
	.align	4


	//----- nvinfo : EIATTR_CUDA_API_VERSION
	.align		4
        /*0000*/ 	.byte	0x04, 0x37
        /*0002*/ 	.short	(.L_24 - .L_23)
.L_23:
        /*0004*/ 	.word	0x00000082


	//----- nvinfo : EIATTR_KPARAM_INFO
	.align		4
.L_24:
        /*0008*/ 	.byte	0x04, 0x17
        /*000a*/ 	.short	(.L_26 - .L_25)
.L_25:
        /*000c*/ 	.word	0x00000000
        /*0010*/ 	.short	0x0000
        /*0012*/ 	.short	0x0070
        /*0014*/ 	.byte	0x00, 0xf0, 0x01, 0x20


	//----- nvinfo : EIATTR_SPARSE_MMA_MASK
	.align		4
.L_26:
        /*0018*/ 	.byte	0x03, 0x50
        /*001a*/ 	.short	0x0000


	//----- nvinfo : EIATTR_MAXREG_COUNT
	.align		4
        /*001c*/ 	.byte	0x03, 0x1b
        /*001e*/ 	.short	0x00ff


	//----- nvinfo : EIATTR_NUM_BARRIERS
	.align		4
        /*0020*/ 	.byte	0x02, 0x4c
        /*0022*/ 	.byte	0x02
	.zero		1


	//----- nvinfo : EIATTR_EXTERNS
	.align		4
        /*0024*/ 	.byte	0x04, 0x0f
        /*0026*/ 	.short	(.L_28 - .L_27)


	//   ....[0]....
	.align		4
.L_27:
        /*0028*/ 	.word	index@(__assertfail)


	//----- nvinfo : EIATTR_MERCURY_ISA_VERSION
	.align		4
.L_28:
        /*002c*/ 	.byte	0x03, 0x5f
        /*002e*/ 	.short	0x0101


	//----- nvinfo : EIATTR_COOP_GROUP_MASK_REGIDS
	.align		4
        /*0030*/ 	.byte	0x04, 0x29
        /*0032*/ 	.short	(.L_30 - .L_29)


	//   ....[0]....
.L_29:
        /*0034*/ 	.word	0xffffffff


	//   ....[1]....
        /*0038*/ 	.word	0xffffffff


	//   ....[2]....
        /*003c*/ 	.word	0xffffffff


	//   ....[3]....
        /*0040*/ 	.word	0xffffffff


	//   ....[4]....
        /*0044*/ 	.word	0xffffffff


	//   ....[5]....
        /*0048*/ 	.word	0xffffffff


	//   ....[6]....
        /*004c*/ 	.word	0xffffffff


	//   ....[7]....
        /*0050*/ 	.word	0xffffffff


	//   ....[8]....
        /*0054*/ 	.word	0xffffffff


	//   ....[9]....
        /*0058*/ 	.word	0xffffffff


	//   ....[10]....
        /*005c*/ 	.word	0xffffffff


	//   ....[11]....
        /*0060*/ 	.word	0xffffffff


	//   ....[12]....
        /*0064*/ 	.word	0xffffffff


	//   ....[13]....
        /*0068*/ 	.word	0xffffffff


	//   ....[14]....
        /*006c*/ 	.word	0xffffffff


	//   ....[15]....
        /*0070*/ 	.word	0xffffffff


	//   ....[16]....
        /*0074*/ 	.word	0xffffffff


	//----- nvinfo : EIATTR_COOP_GROUP_INSTR_OFFSETS
	.align		4
.L_30:
        /*0078*/ 	.byte	0x04, 0x28
        /*007a*/ 	.short	(.L_32 - .L_31)


	//   ....[0]....
.L_31:
        /*007c*/ 	.word	0x00000050


	//   ....[1]....
        /*0080*/ 	.word	0x00000140


	//   ....[2]....
        /*0084*/ 	.word	0x00000270


	//   ....[3]....
        /*0088*/ 	.word	0x00000410


	//   ....[4]....
        /*008c*/ 	.word	0x000005b0


	//   ....[5]....
        /*0090*/ 	.word	0x000022c0


	//   ....[6]....
        /*0094*/ 	.word	0x000022d0


	//   ....[7]....
        /*0098*/ 	.word	0x00002300


	//   ....[8]....
        /*009c*/ 	.word	0x00002310


	//   ....[9]....
        /*00a0*/ 	.word	0x00007290


	//   ....[10]....
        /*00a4*/ 	.word	0x000072c0


	//   ....[11]....
        /*00a8*/ 	.word	0x00007320


	//   ....[12]....
        /*00ac*/ 	.word	0x00007330


	//   ....[13]....
        /*00b0*/ 	.word	0x0000b7d0


	//   ....[14]....
        /*00b4*/ 	.word	0x0000b800


	//   ....[15]....
        /*00b8*/ 	.word	0x0000b850


	//   ....[16]....
        /*00bc*/ 	.word	0x0000b870


	//----- nvinfo : EIATTR_SYSCALL_OFFSETS
	.align		4
.L_32:
        /*00c0*/ 	.byte	0x04, 0x46
        /*00c2*/ 	.short	(.L_34 - .L_33)


	//   ....[0]....
.L_33:
        /*00c4*/ 	.word	0x0000c3c0


	//   ....[1]....
        /*00c8*/ 	.word	0x0000c4e0


	//----- nvinfo : EIATTR_MBARRIER_INSTR_OFFSETS
	.align		4
.L_34:
        /*00cc*/ 	.byte	0x04, 0x39
        /*00ce*/ 	.short	(.L_36 - .L_35)


	//   ....[0]....
.L_35:
        /*00d0*/ 	.word	0x00000240
        /*00d4*/ 	.word	0x000000ff
        /*00d8*/ 	.word	0x00044040
        /*00dc*/ 	.short	0x0100
        /*00de*/ 	.byte	0x08
	.zero		1


	//   ....[1]....
        /*00e0*/ 	.word	0x00000250
        /*00e4*/ 	.word	0x000000ff
        /*00e8*/ 	.word	0x00044048
        /*00ec*/ 	.short	0x0100
        /*00ee*/ 	.byte	0x08
	.zero		1


	//   ....[2]....
        /*00f0*/ 	.word	0x00000380
        /*00f4*/ 	.word	0x000000ff
        /*00f8*/ 	.word	0x00044000
        /*00fc*/ 	.short	0x0100
        /*00fe*/ 	.byte	0x08
	.zero		1


	//   ....[3]....
        /*0100*/ 	.word	0x00000390
        /*0104*/ 	.word	0x000000ff
        /*0108*/ 	.word	0x00044020
        /*010c*/ 	.short	0x0100
        /*010e*/ 	.byte	0x08
	.zero		1


	//   ....[4]....
        /*0110*/ 	.word	0x000003a0
        /*0114*/ 	.word	0x000000ff
        /*0118*/ 	.word	0x00044008
        /*011c*/ 	.short	0x0100
        /*011e*/ 	.byte	0x08
	.zero		1


	//   ....[5]....
        /*0120*/ 	.word	0x000003b0
        /*0124*/ 	.word	0x000000ff
        /*0128*/ 	.word	0x00044028
        /*012c*/ 	.short	0x0100
        /*012e*/ 	.byte	0x08
	.zero		1


	//   ....[6]....
        /*0130*/ 	.word	0x000003c0
        /*0134*/ 	.word	0x000000ff
        /*0138*/ 	.word	0x00044010
        /*013c*/ 	.short	0x0100
        /*013e*/ 	.byte	0x08
	.zero		1


	//   ....[7]....
        /*0140*/ 	.word	0x000003d0
        /*0144*/ 	.word	0x000000ff
        /*0148*/ 	.word	0x00044030
        /*014c*/ 	.short	0x0100
        /*014e*/ 	.byte	0x08
	.zero		1


	//   ....[8]....
        /*0150*/ 	.word	0x000003e0
        /*0154*/ 	.word	0x000000ff
        /*0158*/ 	.word	0x00044018
        /*015c*/ 	.short	0x0100
        /*015e*/ 	.byte	0x08
	.zero		1


	//   ....[9]....
        /*0160*/ 	.word	0x000003f0
        /*0164*/ 	.word	0x000000ff
        /*0168*/ 	.word	0x00044038
        /*016c*/ 	.short	0x0100
        /*016e*/ 	.byte	0x08
	.zero		1


	//   ....[10]....
        /*0170*/ 	.word	0x00000520
        /*0174*/ 	.word	0x000000ff
        /*0178*/ 	.word	0x00044050
        /*017c*/ 	.short	0x0100
        /*017e*/ 	.byte	0x08
	.zero		1


	//   ....[11]....
        /*0180*/ 	.word	0x00000530
        /*0184*/ 	.word	0x000000ff
        /*0188*/ 	.word	0x00044070
        /*018c*/ 	.short	0x0100
        /*018e*/ 	.byte	0x08
	.zero		1


	//   ....[12]....
        /*0190*/ 	.word	0x00000540
        /*0194*/ 	.word	0x000000ff
        /*0198*/ 	.word	0x00044058
        /*019c*/ 	.short	0x0100
        /*019e*/ 	.byte	0x08
	.zero		1


	//   ....[13]....
        /*01a0*/ 	.word	0x00000550
        /*01a4*/ 	.word	0x000000ff
        /*01a8*/ 	.word	0x00044078
        /*01ac*/ 	.short	0x0100
        /*01ae*/ 	.byte	0x08
	.zero		1


	//   ....[14]....
        /*01b0*/ 	.word	0x00000560
        /*01b4*/ 	.word	0x000000ff
        /*01b8*/ 	.word	0x00044060
        /*01bc*/ 	.short	0x0100
        /*01be*/ 	.byte	0x08
	.zero		1


	//   ....[15]....
        /*01c0*/ 	.word	0x00000570
        /*01c4*/ 	.word	0x000000ff
        /*01c8*/ 	.word	0x00044080
        /*01cc*/ 	.short	0x0100
        /*01ce*/ 	.byte	0x08
	.zero		1


	//   ....[16]....
        /*01d0*/ 	.word	0x00000580
        /*01d4*/ 	.word	0x000000ff
        /*01d8*/ 	.word	0x00044068
        /*01dc*/ 	.short	0x0100
        /*01de*/ 	.byte	0x08
	.zero		1


	//   ....[17]....
        /*01e0*/ 	.word	0x00000590
        /*01e4*/ 	.word	0x000000ff
        /*01e8*/ 	.word	0x00044088
        /*01ec*/ 	.short	0x0100
        /*01ee*/ 	.byte	0x08
	.zero		1


	//   ....[18]....
        /*01f0*/ 	.word	0x000006c0
        /*01f4*/ 	.word	0x00000003
        /*01f8*/ 	.word	0x00044048
        /*01fc*/ 	.short	0x010a
        /*01fe*/ 	.byte	0x3f
	.zero		1


	//   ....[19]....
        /*0200*/ 	.word	0x000009d0
        /*0204*/ 	.word	0x00000003
        /*0208*/ 	.word	0x00044020
        /*020c*/ 	.short	0x010a
        /*020e*/ 	.byte	0x3f
	.zero		1


	//   ....[20]....
        /*0210*/ 	.word	0x00000bf0
        /*0214*/ 	.word	0x00000000
        /*0218*/ 	.word	0x00044020
        /*021c*/ 	.short	0x010a
        /*021e*/ 	.byte	0x3f
	.zero		1


	//   ....[21]....
        /*0220*/ 	.word	0x00000e80
        /*0224*/ 	.word	0x00000002
        /*0228*/ 	.word	0x00044020
        /*022c*/ 	.short	0x010a
        /*022e*/ 	.byte	0x3f
	.zero		1


	//   ....[22]....
        /*0230*/ 	.word	0x00001100
        /*0234*/ 	.word	0x00000003
        /*0238*/ 	.word	0x00044020
        /*023c*/ 	.short	0x010a
        /*023e*/ 	.byte	0x3f
	.zero		1


	//   ....[23]....
        /*0240*/ 	.word	0x000013a0
        /*0244*/ 	.word	0x00000002
        /*0248*/ 	.word	0x00044040
        /*024c*/ 	.short	0x010a
        /*024e*/ 	.byte	0x3f
	.zero		1


	//   ....[24]....
        /*0250*/ 	.word	0x000013c0
        /*0254*/ 	.word	0x00000002
        /*0258*/ 	.word	0x00044000
        /*025c*/ 	.short	0x010a
        /*025e*/ 	.byte	0x3f
	.zero		1


	//   ....[25]....
        /*0260*/ 	.word	0x00001ae0
        /*0264*/ 	.word	0x00000002
        /*0268*/ 	.word	0x00044008
        /*026c*/ 	.short	0x010a
        /*026e*/ 	.byte	0x3f
	.zero		1


	//   ....[26]....
        /*0270*/ 	.word	0x000062b0
        /*0274*/ 	.word	0x00000012
        /*0278*/ 	.word	0x00000000
        /*027c*/ 	.short	0x0101
        /*027e*/ 	.byte	0x3f
	.zero		1


	//   ....[27]....
        /*0280*/ 	.word	0x00006360
        /*0284*/ 	.word	0x00000003
        /*0288*/ 	.word	0x00044000
        /*028c*/ 	.short	0x010a
        /*028e*/ 	.byte	0x3f
	.zero		1


	//   ....[28]....
        /*0290*/ 	.word	0x000067e0
        /*0294*/ 	.word	0x00000000
        /*0298*/ 	.word	0x00044020
        /*029c*/ 	.short	0x010a
        /*029e*/ 	.byte	0x3f
	.zero		1


	//   ....[29]....
        /*02a0*/ 	.word	0x000072e0
        /*02a4*/ 	.word	0x00000016
        /*02a8*/ 	.word	0x00000000
        /*02ac*/ 	.short	0x0101
        /*02ae*/ 	.byte	0x3f
	.zero		1


	//   ....[30]....
        /*02b0*/ 	.word	0x000072f0
        /*02b4*/ 	.word	0x000000db
        /*02b8*/ 	.word	0x00044000
        /*02bc*/ 	.short	0x010a
        /*02be*/ 	.byte	0x3f
	.zero		1


	//   ....[31]....
        /*02c0*/ 	.word	0x0000b400
        /*02c4*/ 	.word	0x0000000f
        /*02c8*/ 	.word	0x00000000
        /*02cc*/ 	.short	0x0101
        /*02ce*/ 	.byte	0x3f
	.zero		1


	//   ....[32]....
        /*02d0*/ 	.word	0x0000b480
        /*02d4*/ 	.word	0x00000004
        /*02d8*/ 	.word	0x00044020
        /*02dc*/ 	.short	0x010a
        /*02de*/ 	.byte	0x3f
	.zero		1


	//   ....[33]....
        /*02e0*/ 	.word	0x0000d300
        /*02e4*/ 	.word	0x00000003
        /*02e8*/ 	.word	0x00044048
        /*02ec*/ 	.short	0x010a
        /*02ee*/ 	.byte	0x3f
	.zero		1


	//   ....[34]....
        /*02f0*/ 	.word	0x0000d350
        /*02f4*/ 	.word	0x00000003
        /*02f8*/ 	.word	0x00044020
        /*02fc*/ 	.short	0x010a
        /*02fe*/ 	.byte	0x3f
	.zero		1


	//   ....[35]....
        /*0300*/ 	.word	0x0000d3a0
        /*0304*/ 	.word	0x00000000
        /*0308*/ 	.word	0x00044020
        /*030c*/ 	.short	0x010a
        /*030e*/ 	.byte	0x3f
	.zero		1


	//   ....[36]....
        /*0310*/ 	.word	0x0000d3f0
        /*0314*/ 	.word	0x00000002
        /*0318*/ 	.word	0x00044020
        /*031c*/ 	.short	0x010a
        /*031e*/ 	.byte	0x3f
	.zero		1


	//   ....[37]....
        /*0320*/ 	.word	0x0000d440
        /*0324*/ 	.word	0x00000003
        /*0328*/ 	.word	0x00044020
        /*032c*/ 	.short	0x010a
        /*032e*/ 	.byte	0x3f
	.zero		1


	//   ....[38]....
        /*0330*/ 	.word	0x0000d490
        /*0334*/ 	.word	0x00000002
        /*0338*/ 	.word	0x00044040
        /*033c*/ 	.short	0x010a
        /*033e*/ 	.byte	0x3f
	.zero		1


	//   ....[39]....
        /*0340*/ 	.word	0x0000d4e0
        /*0344*/ 	.word	0x00000002
        /*0348*/ 	.word	0x00044000
        /*034c*/ 	.short	0x010a
        /*034e*/ 	.byte	0x3f
	.zero		1


	//   ....[40]....
        /*0350*/ 	.word	0x0000d530
        /*0354*/ 	.word	0x00000002
        /*0358*/ 	.word	0x00044008
        /*035c*/ 	.short	0x010a
        /*035e*/ 	.byte	0x3f
	.zero		1


	//   ....[41]....
        /*0360*/ 	.word	0x0000d580
        /*0364*/ 	.word	0x00000003
        /*0368*/ 	.word	0x00044000
        /*036c*/ 	.short	0x010a
        /*036e*/ 	.byte	0x3f
	.zero		1


	//   ....[42]....
        /*0370*/ 	.word	0x0000d5d0
        /*0374*/ 	.word	0x00000000
        /*0378*/ 	.word	0x00044020
        /*037c*/ 	.short	0x010a
        /*037e*/ 	.byte	0x3f
	.zero		1


	//   ....[43]....
        /*0380*/ 	.word	0x0000d620
        /*0384*/ 	.word	0x000000db
        /*0388*/ 	.word	0x00044000
        /*038c*/ 	.short	0x010a
        /*038e*/ 	.byte	0x3f
	.zero		1


	//   ....[44]....
        /*0390*/ 	.word	0x0000d670
        /*0394*/ 	.word	0x00000004
        /*0398*/ 	.word	0x00044020
        /*039c*/ 	.short	0x010a
        /*039e*/ 	.byte	0x3f
	.zero		1


	//----- nvinfo : EIATTR_NUM_MBARRIERS
	.align		4
.L_36:
        /*03a0*/ 	.byte	0x03, 0x38
        /*03a2*/ 	.short	0x0012


	//----- nvinfo : EIATTR_EXIT_INSTR_OFFSETS
	.align		4
        /*03a4*/ 	.byte	0x04, 0x1c
        /*03a6*/ 	.short	(.L_38 - .L_37)


	//   ....[0]....
.L_37:
        /*03a8*/ 	.word	0x0000d2f0


	//----- nvinfo : EIATTR_MAX_THREADS
	.align		4
.L_38:
        /*03ac*/ 	.byte	0x04, 0x05
        /*03ae*/ 	.short	(.L_40 - .L_39)
.L_39:
        /*03b0*/ 	.word	0x00000080
        /*03b4*/ 	.word	0x00000001
        /*03b8*/ 	.word	0x00000001


	//----- nvinfo : EIATTR_CRS_STACK_SIZE
	.align		4
.L_40:
        /*03bc*/ 	.byte	0x04, 0x1e
        /*03be*/ 	.short	(.L_42 - .L_41)
.L_41:
        /*03c0*/ 	.word	0x00000000


	//----- nvinfo : EIATTR_CBANK_PARAM_SIZE
	.align		4
.L_42:
        /*03c4*/ 	.byte	0x03, 0x19
        /*03c6*/ 	.short	0x0870


	//----- nvinfo : EIATTR_PARAM_CBANK
	.align		4
        /*03c8*/ 	.byte	0x04, 0x0a
        /*03ca*/ 	.short	(.L_44 - .L_43)
	.align		4
.L_43:
        /*03cc*/ 	.word	index@(.nv.constant0._ZN7cutlass13device_kernelINS_4fmha6kernel13FmhaKernelTmaINS1_10collective15FmhaMainloopTmaINS_10bfloat16_tEfN4cute5tupleIJNS7_1CILi64EEENS9_ILi256EEENS9_ILi128EEEEEENS4_13DefaultFusionEJEEENS4_15FmhaFwdEpilogueIS6_fNS8_IJSA_SC_SB_EEEEEJEEEEEvNT_6ParamsE)
        /*03d0*/ 	.short	0x0210
        /*03d2*/ 	.short	0x0870


	//----- nvinfo : EIATTR_SW_WAR
	.align		4
.L_44:
        /*03d4*/ 	.byte	0x04, 0x36
        /*03d6*/ 	.short	(.L_46 - .L_45)
.L_45:
        /*03d8*/ 	.word	0x00000008
.L_46:


//--------------------- .nv.callgraph             --------------------------
	.section	.nv.callgraph,"",@"SHT_CUDA_CALLGRAPH"
	.align	4
	.sectionentsize	8
	.align		4
        /*0000*/ 	.word	0x00000000
	.align		4
        /*0004*/ 	.word	0xffffffff
	.align		4
        /*0008*/ 	.word	index@(_ZN7cutlass13device_kernelINS_4fmha6kernel13FmhaKernelTmaINS1_10collective15FmhaMainloopTmaINS_10bfloat16_tEfN4cute5tupleIJNS7_1CILi64EEENS9_ILi256EEENS9_ILi128EEEEEENS4_13DefaultFusionEJEEENS4_15FmhaFwdEpilogueIS6_fNS8_IJSA_SC_SB_EEEEEJEEEEEvNT_6ParamsE)
	.align		4
        /*000c*/ 	.word	index@(__assertfail)
	.align		4
        /*0010*/ 	.word	0x00000000
	.align		4
        /*0014*/ 	.word	0xfffffffe
	.align		4
        /*0018*/ 	.word	0x00000000
	.align		4
        /*001c*/ 	.word	0xfffffffd
	.align		4
        /*0020*/ 	.word	0x00000000
	.align		4
        /*0024*/ 	.word	0xfffffffc


//--------------------- .nv.constant4             --------------------------
	.section	.nv.constant4,"a",@progbits
	.align	8
	.align		8
.nv.constant4:
        /*0000*/ 	.dword	__assertfail
	.align		8
        /*0008*/ 	.dword	__unnamed_1
	.align		8
        /*0010*/ 	.dword	__unnamed_2
	.align		8
        /*0018*/ 	.dword	_ZN39_INTERNAL_9ff444d8_4_k_cu_952ba38c_27924cuda3std3__45__cpo5beginE
	.align		8
        /*0020*/ 	.dword	_ZN39_INTERNAL_9ff444d8_4_k_cu_952ba38c_27924cuda3std3__45__cpo3endE
	.align		8
        /*0028*/ 	.dword	_ZN39_INTERNAL_9ff444d8_4_k_cu_952ba38c_27924cuda3std3__45__cpo6cbeginE
	.align		8
        /*0030*/ 	.dword	_ZN39_INTERNAL_9ff444d8_4_k_cu_952ba38c_27924cuda3std3__45__cpo4cendE
	.align		8
        /*0038*/ 	.dword	_ZN39_INTERNAL_9ff444d8_4_k_cu_952ba38c_27924cuda3std3__441_GLOBAL__N__9ff444d8_4_k_cu_952ba38c_27926ignoreE
	.align		8
        /*0040*/ 	.dword	_ZN39_INTERNAL_9ff444d8_4_k_cu_952ba38c_27924cuda3std3__419piecewise_constructE
	.align		8
        /*0048*/ 	.dword	_ZN39_INTERNAL_9ff444d8_4_k_cu_952ba38c_27924cuda3std3__48in_placeE
	.align		8
        /*0050*/ 	.dword	_ZN39_INTERNAL_9ff444d8_4_k_cu_952ba38c_27924cuda3std6ranges3__45__cpo4swapE
	.align		8
        /*0058*/ 	.dword	_ZN39_INTERNAL_9ff444d8_4_k_cu_952ba38c_27924cuda3std6ranges3__45__cpo9iter_moveE
	.align		8
        /*0060*/ 	.dword	_ZN39_INTERNAL_9ff444d8_4_k_cu_952ba38c_27924cute7productE
	.align		8
        /*0068*/ 	.dword	_ZN39_INTERNAL_9ff444d8_4_k_cu_952ba38c_27924cute1_E
	.align		8
        /*0070*/ 	.dword	$str$23
	.align		8
        /*0078*/ 	.dword	$str$24


//--------------------- .text._ZN7cutlass13device_kernelINS_4fmha6kernel13FmhaKernelTmaINS1_10collective15FmhaMainloopTmaINS_10bfloat16_tEfN4cute5tupleIJNS7_1CILi64EEENS9_ILi256EEENS9_ILi128EEEEEENS4_13DefaultFusionEJEEENS4_15FmhaFwdEpilogueIS6_fNS8_IJSA_SC_SB_EEEEEJEEEEEvNT_6ParamsE --------------------------
	.section	.text._ZN7cutlass13device_kernelINS_4fmha6kernel13FmhaKernelTmaINS1_10collective15FmhaMainloopTmaINS_10bfloat16_tEfN4cute5tupleIJNS7_1CILi64EEENS9_ILi256EEENS9_ILi128EEEEEENS4_13DefaultFusionEJEEENS4_15FmhaFwdEpilogueIS6_fNS8_IJSA_SC_SB_EEEEEJEEEEEvNT_6ParamsE,"ax",@progbits
	.align	128
.text._ZN7cutlass13device_kernelINS_4fmha6kernel13FmhaKernelTmaINS1_10collective15FmhaMainloopTmaINS_10bfloat16_tEfN4cute5tupleIJNS7_1CILi64EEENS9_ILi256EEENS9_ILi128EEEEEENS4_13DefaultFusionEJEEENS4_15FmhaFwdEpilogueIS6_fNS8_IJSA_SC_SB_EEEEEJEEEEEvNT_6ParamsE:
        .type           _ZN7cutlass13device_kernelINS_4fmha6kernel13FmhaKernelTmaINS1_10collective15FmhaMainloopTmaINS_10bfloat16_tEfN4cute5tupleIJNS7_1CILi64EEENS9_ILi256EEENS9_ILi128EEEEEENS4_13DefaultFusionEJEEENS4_15FmhaFwdEpilogueIS6_fNS8_IJSA_SC_SB_EEEEEJEEEEEvNT_6ParamsE,@function
        .size           _ZN7cutlass13device_kernelINS_4fmha6kernel13FmhaKernelTmaINS1_10collective15FmhaMainloopTmaINS_10bfloat16_tEfN4cute5tupleIJNS7_1CILi64EEENS9_ILi256EEENS9_ILi128EEEEEENS4_13DefaultFusionEJEEENS4_15FmhaFwdEpilogueIS6_fNS8_IJSA_SC_SB_EEEEEJEEEEEvNT_6ParamsE,(.L_x_80 - _ZN7cutlass13device_kernelINS_4fmha6kernel13FmhaKernelTmaINS1_10collective15FmhaMainloopTmaINS_10bfloat16_tEfN4cute5tupleIJNS7_1CILi64EEENS9_ILi256EEENS9_ILi128EEEEEENS4_13DefaultFusionEJEEENS4_15FmhaFwdEpilogueIS6_fNS8_IJSA_SC_SB_EEEEEJEEEEEvNT_6ParamsE)
        .other          _ZN7cutlass13device_kernelINS_4fmha6kernel13FmhaKernelTmaINS1_10collective15FmhaMainloopTmaINS_10bfloat16_tEfN4cute5tupleIJNS7_1CILi64EEENS9_ILi256EEENS9_ILi128EEEEEENS4_13DefaultFusionEJEEENS4_15FmhaFwdEpilogueIS6_fNS8_IJSA_SC_SB_EEEEEJEEEEEvNT_6ParamsE,@"STO_CUDA_ENTRY STV_DEFAULT"
_ZN7cutlass13device_kernelINS_4fmha6kernel13FmhaKernelTmaINS1_10collective15FmhaMainloopTmaINS_10bfloat16_tEfN4cute5tupleIJNS7_1CILi64EEENS9_ILi256EEENS9_ILi128EEEEEENS4_13DefaultFusionEJEEENS4_15FmhaFwdEpilogueIS6_fNS8_IJSA_SC_SB_EEEEEJEEEEEvNT_6ParamsE:
[----:B------:R-:W1:Y:S01]  /*0000*/  LDC R1, c[0x0][0x28] ;  /* 0x00000a00ff017b82 */ /* 0x000e620000000800 */
[----:B------:R-:W2:Y:S01]  /*0010*/  S2R R16, SR_TID.X ;  /* 0x0000000000107919 */ /* 0x000ea20000002100 */
[----:B------:R-:W-:Y:S01]  /*0020*/  ELECT P0, URZ, PT ;  /* 0x00000000003f782f */ /* 0x000fe20003800000 */
[----:B------:R-:W-:Y:S01]  /*0030*/  BSSY B0, `(.L_x_0) ;  /* 0x0000010000007945 */ /* 0x000fe20003800000 */
[----:B--2---:R-:W-:-:S05]  /*0040*/  SHF.R.U32.HI R9, RZ, 0x5, R16 ;  /* 0x00000005ff097819 */ /* 0x004fca0000011610 */
[----:B------:R-:W2:Y:S02]  /*0050*/  SHFL.IDX PT, R0, R9, RZ, 0x1f ;  /* 0x00001fff09007589 */ /* 0x000ea400000e0000 */
[----:B--2---:R-:W-:-:S13]  /*0060*/  ISETP.NE.OR P0, PT, R0, RZ, !P0 ;  /* 0x000000ff0000720c */ /* 0x004fda0004705670 */
[----:B-1----:R-:W-:Y:S05]  /*0070*/  @P0 BRA `(.L_x_1) ;  /* 0x00000000002c0947 */ /* 0x002fea0003800000 */
[----:B------:R-:W-:Y:S02]  /*0080*/  ULDC.64 UR4, c[0x0][0x198] ;  /* 0x0000660000047ab9 */ /* 0x000fe40000000a00 */
[----:B------:R-:W-:Y:S02]  /*0090*/  UIADD3 UR6, UP0, UR4, 0xf0, URZ ;  /* 0x000000f004067890 */ /* 0x000fe4000ff1e03f */
[----:B------:R-:W-:Y:S02]  /*00a0*/  UIADD3 UR8, UP1, UR4, 0x1f0, URZ ;  /* 0x000001f004087890 */ /* 0x000fe4000ff3e03f */
[----:B------:R-:W-:Y:S02]  /*00b0*/  UIADD3 UR4, UP2, UR4, 0x2f0, URZ ;  /* 0x000002f004047890 */ /* 0x000fe4000ff5e03f */
[----:B------:R-:W-:Y:S02]  /*00c0*/  UIADD3.X UR7, URZ, UR5, URZ, UP0, !UPT ;  /* 0x000000053f077290 */ /* 0x000fe400087fe43f */
[----:B------:R-:W-:-:S02]  /*00d0*/  UIADD3.X UR9, URZ, UR5, URZ, UP1, !UPT ;  /* 0x000000053f097290 */ /* 0x000fc40008ffe43f */
[----:B------:R-:W-:-:S05]  /*00e0*/  UIADD3.X UR5, URZ, UR5, URZ, UP2, !UPT ;  /* 0x000000053f057290 */ /* 0x000fca00097fe43f */
[----:B------:R1:W-:Y:S02]  /*00f0*/  UTMACCTL.PF [UR6] ;  /* 0x00000000060079b9 */ /* 0x0003e40008040000 */
[----:B------:R1:W-:Y:S02]  /*0100*/  UTMACCTL.PF [UR8] ;  /* 0x00000000080079b9 */ /* 0x0003e40008040000 */
[----:B------:R1:W-:Y:S02]  /*0110*/  UTMACCTL.PF [UR4] ;  /* 0x00000000040079b9 */ /* 0x0003e40008040000 */
[----:B-1----:R-:W-:Y:S01]  /*0120*/  NOP ;  /* 0x0000000000007918 */ /* 0x002fe20000000000 */
.L_x_1:
[----:B------:R-:W-:Y:S05]  /*0130*/  BSYNC B0 ;  /* 0x0000000000007941 */ /* 0x000fea0003800000 */
.L_x_0:
[----:B------:R-:W1:Y:S02]  /*0140*/  SHFL.IDX PT, R0, R9, RZ, 0x1f ;  /* 0x00001fff09007589 */ /* 0x000e6400000e0000 */
[----:B-1----:R-:W-:-:S13]  /*0150*/  ISETP.NE.AND P0, PT, R0, RZ, PT ;  /* 0x000000ff0000720c */ /* 0x002fda0003f05270 */
[----:B------:R-:W-:Y:S05]  /*0160*/  @P0 BRA `(.L_x_2) ;  /* 0x0000000000400947 */ /* 0x000fea0003800000 */
[----:B------:R-:W1:Y:S01]  /*0170*/  S2UR UR8, SR_CgaCtaId ;  /* 0x00000000000879c3 */ /* 0x000e620000008800 */
[----:B------:R-:W-:Y:S01]  /*0180*/  UMOV UR4, 0x400 ;  /* 0x0000040000047882 */ /* 0x000fe20000000000 */
[----:B------:R-:W-:Y:S01]  /*0190*/  UMOV UR5, 0x1 ;  /* 0x0000000100057882 */ /* 0x000fe20000000000 */
[----:B------:R-:W-:Y:S01]  /*01a0*/  UMOV UR6, 0x80 ;  /* 0x0000008000067882 */ /* 0x000fe20000000000 */
[----:B------:R-:W-:Y:S01]  /*01b0*/  ELECT P0, URZ, PT ;  /* 0x00000000003f782f */ /* 0x000fe20003800000 */
[----:B------:R-:W-:-:S04]  /*01c0*/  UIADD3 UR6, -UR6, 0x100000, URZ ;  /* 0x0010000006067890 */ /* 0x000fc8000fffe13f */
[----:B------:R-:W-:Y:S02]  /*01d0*/  USHF.L.U32 UR7, UR6, 0xb, URZ ;  /* 0x0000000b06077899 */ /* 0x000fe4000800063f */
[----:B------:R-:W-:Y:S02]  /*01e0*/  USHF.L.U32 UR6, UR6, 0x1, URZ ;  /* 0x0000000106067899 */ /* 0x000fe4000800063f */
[----:B-1----:R-:W-:Y:S02]  /*01f0*/  ULEA UR8, UR8, UR4, 0x18 ;  /* 0x0000000408087291 */ /* 0x002fe4000f8ec03f */
[----:B------:R-:W-:-:S04]  /*0200*/  UIADD3 UR4, -UR5, 0x100000, URZ ;  /* 0x0010000005047890 */ /* 0x000fc8000fffe13f */
[----:B------:R-:W-:Y:S02]  /*0210*/  USHF.L.U32 UR5, UR4, 0xb, URZ ;  /* 0x0000000b04057899 */ /* 0x000fe4000800063f */
[----:B------:R-:W-:Y:S01]  /*0220*/  USHF.L.U32 UR4, UR4, 0x1, URZ ;  /* 0x0000000104047899 */ /* 0x000fe2000800063f */
[----:B------:R-:W1:Y:S11]  /*0230*/  FENCE.VIEW.ASYNC.S ;  /* 0x00000000000073c6 */ /* 0x000e760000000000 */
[----:B-1----:R1:W2:Y:S01]  /*0240*/  SYNCS.EXCH.64 URZ, [UR8+0x44040], UR4 ;  /* 0x04404004083f75b2 */ /* 0x0022a20008000100 */
[----:B------:R1:W3:Y:S01]  /*0250*/  SYNCS.EXCH.64 URZ, [UR8+0x44048], UR6 ;  /* 0x04404806083f75b2 */ /* 0x0002e20008000100 */
[----:B------:R-:W-:Y:S01]  /*0260*/  NOP ;  /* 0x0000000000007918 */ /* 0x000fe20000000000 */
.L_x_2:
[----:B------:R-:W4:Y:S01]  /*0270*/  SHFL.IDX PT, R0, R9, RZ, 0x1f ;  /* 0x00001fff09007589 */ /* 0x000f2200000e0000 */
[----:B------:R-:W-:Y:S01]  /*0280*/  NOP ;  /* 0x0000000000007918 */ /* 0x000fe20000000000 */
[----:B----4-:R-:W-:-:S13]  /*0290*/  ISETP.NE.AND P0, PT, R0, RZ, PT ;  /* 0x000000ff0000720c */ /* 0x010fda0003f05270 */
[----:B------:R-:W-:Y:S05]  /*02a0*/  @P0 BRA `(.L_x_3) ;  /* 0x0000000000580947 */ /* 0x000fea0003800000 */
[----:B-1----:R-:W1:Y:S01]  /*02b0*/  S2UR UR5, SR_CgaCtaId ;  /* 0x00000000000579c3 */ /* 0x002e620000008800 */
[----:B------:R-:W-:Y:S01]  /*02c0*/  UMOV UR4, 0x400 ;  /* 0x0000040000047882 */ /* 0x000fe20000000000 */
[----:B------:R-:W-:Y:S01]  /*02d0*/  UMOV UR6, 0x1 ;  /* 0x0000000100067882 */ /* 0x000fe20000000000 */
[----:B------:R-:W-:Y:S01]  /*02e0*/  UMOV UR7, 0x80 ;  /* 0x0000008000077882 */ /* 0x000fe20000000000 */
[----:B------:R-:W-:Y:S01]  /*02f0*/  ELECT P0, URZ, PT ;  /* 0x00000000003f782f */ /* 0x000fe20003800000 */
[----:B-1----:R-:W-:Y:S02]  /*0300*/  ULEA UR8, UR5, UR4, 0x18 ;  /* 0x0000000405087291 */ /* 0x002fe4000f8ec03f */
[----:B------:R-:W-:-:S04]  /*0310*/  UIADD3 UR4, -UR6, 0x100000, URZ ;  /* 0x0010000006047890 */ /* 0x000fc8000fffe13f */
[----:B------:R-:W-:Y:S02]  /*0320*/  USHF.L.U32 UR5, UR4, 0xb, URZ ;  /* 0x0000000b04057899 */ /* 0x000fe4000800063f */
[----:B------:R-:W-:Y:S02]  /*0330*/  USHF.L.U32 UR4, UR4, 0x1, URZ ;  /* 0x0000000104047899 */ /* 0x000fe4000800063f */
[----:B------:R-:W-:-:S04]  /*0340*/  UIADD3 UR6, -UR7, 0x100000, URZ ;  /* 0x0010000007067890 */ /* 0x000fc8000fffe13f */
[----:B------:R-:W-:Y:S02]  /*0350*/  USHF.L.U32 UR7, UR6, 0xb, URZ ;  /* 0x0000000b06077899 */ /* 0x000fe4000800063f */
[----:B------:R-:W-:Y:S01]  /*0360*/  USHF.L.U32 UR6, UR6, 0x1, URZ ;  /* 0x0000000106067899 */ /* 0x000fe2000800063f */
[----:B------:R-:W1:Y:S03]  /*0370*/  FENCE.VIEW.ASYNC.S ;  /* 0x00000000000073c6 */ /* 0x000e660000000000 */
[----:B-1----:R4:W1:Y:S08]  /*0380*/  SYNCS.EXCH.64 URZ, [UR8+0x44000], UR4 ;  /* 0x04400004083f75b2 */ /* 0x0028700008000100 */
[----:B------:R4:W1:Y:S01]  /*0390*/  SYNCS.EXCH.64 URZ, [UR8+0x44020], UR6 ;  /* 0x04402006083f75b2 */ /* 0x0008620008000100 */
[----:B------:R4:W1:Y:S01]  /*03a0*/  SYNCS.EXCH.64 URZ, [UR8+0x44008], UR4 ;  /* 0x04400804083f75b2 */ /* 0x0008620008000100 */
[----:B------:R4:W1:Y:S01]  /*03b0*/  SYNCS.EXCH.64 URZ, [UR8+0x44028], UR6 ;  /* 0x04402806083f75b2 */ /* 0x0008620008000100 */
[----:B------:R4:W1:Y:S01]  /*03c0*/  SYNCS.EXCH.64 URZ, [UR8+0x44010], UR4 ;  /* 0x04401004083f75b2 */ /* 0x0008620008000100 */
[----:B------:R4:W1:Y:S01]  /*03d0*/  SYNCS.EXCH.64 URZ, [UR8+0x44030], UR6 ;  /* 0x04403006083f75b2 */ /* 0x0008620008000100 */
[----:B------:R4:W1:Y:S01]  /*03e0*/  SYNCS.EXCH.64 URZ, [UR8+0x44018], UR4 ;  /* 0x04401804083f75b2 */ /* 0x0008620008000100 */
[----:B------:R4:W1:Y:S02]  /*03f0*/  SYNCS.EXCH.64 URZ, [UR8+0x44038], UR6 ;  /* 0x04403806083f75b2 */ /* 0x0008640008000100 */
[----:B----4-:R-:W-:Y:S01]  /*0400*/  NOP ;  /* 0x0000000000007918 */ /* 0x010fe20000000000 */
.L_x_3:
        /* <DEDUP_REMOVED lines=26> */
.L_x_4:
[----:B------:R-:W4:Y:S01]  /*05b0*/  SHFL.IDX PT, R9, R9, RZ, 0x1f ;  /* 0x00001fff09097589 */ /* 0x000f2200000e0000 */
[----:B------:R-:W-:Y:S01]  /*05c0*/  ELECT P0, URZ, PT ;  /* 0x00000000003f782f */ /* 0x000fe20003800000 */
[----:B------:R-:W-:Y:S01]  /*05d0*/  NOP ;  /* 0x0000000000007918 */ /* 0x000fe20000000000 */
[----:B------:R-:W4:Y:S01]  /*05e0*/  S2UR UR36, SR_CTAID.Y ;  /* 0x00000000002479c3 */ /* 0x000f220000002600 */
[----:B------:R-:W-:Y:S01]  /*05f0*/  BSSY B0, `(.L_x_5) ;  /* 0x0000028000007945 */ /* 0x000fe20003800000 */
[----:B------:R-:W-:Y:S02]  /*0600*/  MOV R8, RZ ;  /* 0x000000ff00087202 */ /* 0x000fe40000000f00 */
[----:B------:R-:W-:-:S04]  /*0610*/  LOP3.LUT R17, R16, 0x7f, RZ, 0xc0, !PT ;  /* 0x0000007f10117812 */ /* 0x000fc800078ec0ff */
[----:B------:R-:W4:Y:S08]  /*0620*/  S2UR UR37, SR_CTAID.Z ;  /* 0x00000000002579c3 */ /* 0x000f300000002700 */
[----:B-123--:R-:W-:Y:S01]  /*0630*/  BAR.SYNC.DEFER_BLOCKING 0x0 ;  /* 0x0000000000007b1d */ /* 0x00efe20000010000 */
[----:B----4-:R-:W-:-:S13]  /*0640*/  ISETP.EQ.AND P1, PT, R9, RZ, P0 ;  /* 0x000000ff0900720c */ /* 0x010fda0000722270 */
[----:B------:R-:W-:Y:S05]  /*0650*/  @!P1 BRA `(.L_x_6) ;  /* 0x0000000000849947 */ /* 0x000fea0003800000 */
[----:B------:R-:W1:Y:S01]  /*0660*/  S2R R3, SR_CgaCtaId ;  /* 0x0000000000037919 */ /* 0x000e620000008800 */
[----:B------:R-:W-:Y:S02]  /*0670*/  MOV R0, 0x400 ;  /* 0x0000040000007802 */ /* 0x000fe40000000f00 */
[----:B------:R-:W-:Y:S02]  /*0680*/  MOV R2, 0x1 ;  /* 0x0000000100027802 */ /* 0x000fe40000000f00 */
[----:B------:R-:W-:Y:S02]  /*0690*/  ISETP.NE.AND P3, PT, R17, RZ, PT ;  /* 0x000000ff1100720c */ /* 0x000fe40003f65270 */
[----:B-1----:R-:W-:Y:S02]  /*06a0*/  LEA R3, R3, R0, 0x18 ;  /* 0x0000000003037211 */ /* 0x002fe400078ec0ff */
[----:B------:R-:W-:-:S04]  /*06b0*/  SHF.L.U32 R0, R2, 0x1f, RZ ;  /* 0x0000001f02007819 */ /* 0x000fc800000006ff */
[----:B------:R-:W1:Y:S02]  /*06c0*/  SYNCS.PHASECHK.TRANS64.TRYWAIT P2, [R3+URZ+0x44048], R0 ;  /* 0x04404800030075a7 */ /* 0x000e64000804017f */
[----:B-1----:R-:W-:Y:S05]  /*06d0*/  @!P2 BRA `(.L_x_7) ;  /* 0x000000cc0008a947 */ /* 0x002fea0003800000 */
.L_x_63:
[----:B------:R-:W-:Y:S05]  /*06e0*/  @P3 BRA `(.L_x_8) ;  /* 0x0000000000143947 */ /* 0x000fea0003800000 */
[----:B------:R-:W-:Y:S02]  /*06f0*/  LOP3.LUT P2, RZ, R16, 0x1f, RZ, 0xc0, !PT ;  /* 0x0000001f10ff7812 */ /* 0x000fe4000784c0ff */
[----:B-1----:R-:W-:-:S04]  /*0700*/  MOV R0, 0x4000 ;  /* 0x0000400000007802 */ /* 0x002fc80000000f00 */
[----:B------:R2:W-:Y:S07]  /*0710*/  SYNCS.ARRIVE.TRANS64 RZ, [R3+URZ+0x44040], R0 ;  /* 0x0440400003ff79a7 */ /* 0x0005ee000800003f */
[----:B------:R-:W-:Y:S05]  /*0720*/  @!P2 BRA `(.L_x_8) ;  /* 0x000000000004a947 */ /* 0x000fea0003800000 */
[----:B------:R-:W-:Y:S01]  /*0730*/  BPT.TRAP 0x1 ;  /* 0x000000040000795c */ /* 0x000fe20000300000 */
.L_x_8:
[----:B------:R-:W3:Y:S01]  /*0740*/  S2UR UR11, SR_CTAID.X ;  /* 0x00000000000b79c3 */ /* 0x000ee20000002500 */
[----:B------:R-:W-:Y:S01]  /*0750*/  R2UR UR8, R3 ;  /* 0x00000000030872ca */ /* 0x000fe200000e0000 */
[----:B------:R-:W-:Y:S01]  /*0760*/  ULDC.64 UR4, c[0x0][0x198] ;  /* 0x0000660000047ab9 */ /* 0x000fe20000000a00 */
[----:B------:R-:W-:Y:S01]  /*0770*/  UMOV UR6, 0x0 ;  /* 0x0000000000067882 */ /* 0x000fe20000000000 */
[----:B------:R-:W-:Y:S01]  /*0780*/  UIADD3 UR4, UP0, UR4, 0xf0, URZ ;  /* 0x000000f004047890 */ /* 0x000fe2000ff1e03f */
[----:B------:R-:W-:Y:S01]  /*0790*/  UMOV UR7, 0x10000000 ;  /* 0x1000000000077882 */ /* 0x000fe20000000000 */
[----:B------:R-:W-:Y:S02]  /*07a0*/  UMOV UR10, URZ ;  /* 0x0000003f000a7c82 */ /* 0x000fe40008000000 */
[----:B------:R-:W-:Y:S01]  /*07b0*/  UIADD3.X UR5, URZ, UR5, URZ, UP0, !UPT ;  /* 0x000000053f057290 */ /* 0x000fe200087fe43f */
[----:B------:R-:W-:Y:S01]  /*07c0*/  UMOV UR12, UR36 ;  /* 0x00000024000c7c82 */ /* 0x000fe20008000000 */
[----:B------:R-:W-:Y:S01]  /*07d0*/  UMOV UR13, UR37 ;  /* 0x00000025000d7c82 */ /* 0x000fe20008000000 */
[----:B------:R-:W-:-:S03]  /*07e0*/  UMOV UR34, 0x40 ;  /* 0x0000004000227882 */ /* 0x000fc60000000000 */
[----:B------:R-:W-:Y:S02]  /*07f0*/  UIADD3 UR9, UR8, 0x44040, URZ ;  /* 0x0004404008097890 */ /* 0x000fe4000fffe03f */
[----:B------:R-:W-:-:S05]  /*0800*/  UIADD3 UR32, UR8, 0x2000, URZ ;  /* 0x0000200008207890 */ /* 0x000fca000fffe03f */
[----:B------:R-:W-:Y:S01]  /*0810*/  UMOV UR33, UR9 ;  /* 0x0000000900217c82 */ /* 0x000fe20008000000 */
[----:B---3--:R-:W-:-:S07]  /*0820*/  USHF.L.U32 UR11, UR11, 0x6, URZ ;  /* 0x000000060b0b7899 */ /* 0x008fce000800063f */
[----:B------:R-:W-:Y:S02]  /*0830*/  UMOV UR35, UR11 ;  /* 0x0000000b00237c82 */ /* 0x000fe40008000000 */
[----:B------:R3:W-:Y:S01]  /*0840*/  UTMALDG.4D [UR8], [UR4], desc[UR6] ;  /* 0x00000608040075b4 */ /* 0x0007e20008019000 */
[----:B------:R3:W-:Y:S02]  /*0850*/  UTMALDG.4D [UR32], [UR4], desc[UR6] ;  /* 0x00000620040075b4 */ /* 0x0007e40008019000 */
[----:B---3--:R-:W-:Y:S01]  /*0860*/  NOP ;  /* 0x0000000000007918 */ /* 0x008fe20000000000 */
.L_x_6:
[----:B------:R-:W-:Y:S05]  /*0870*/  BSYNC B0 ;  /* 0x0000000000007941 */ /* 0x000fea0003800000 */
.L_x_5:
[----:B------:R-:W1:Y:S01]  /*0880*/  LDC R10, c[0x0][0x28c] ;  /* 0x0000a300ff0a7b82 */ /* 0x000e620000000800 */
[----:B------:R-:W-:Y:S01]  /*0890*/  BSSY B0, `(.L_x_9) ;  /* 0x00000ac000007945 */ /* 0x000fe20003800000 */
[----:B------:R-:W-:Y:S02]  /*08a0*/  MOV R6, 0x1 ;  /* 0x0000000100067802 */ /* 0x000fe40000000f00 */
[----:B------:R-:W-:Y:S02]  /*08b0*/  MOV R5, RZ ;  /* 0x000000ff00057202 */ /* 0x000fe40000000f00 */
[----:B-12---:R-:W-:-:S04]  /*08c0*/  IADD3 R0, R10, 0xff, RZ ;  /* 0x000000ff0a007810 */ /* 0x006fc80007ffe0ff */
[----:B------:R-:W-:-:S04]  /*08d0*/  SHF.R.S32.HI R3, RZ, 0x1f, R0 ;  /* 0x0000001fff037819 */ /* 0x000fc80000011400 */
[----:B------:R-:W-:-:S04]  /*08e0*/  LEA.HI R3, R3, R0, RZ, 0x8 ;  /* 0x0000000003037211 */ /* 0x000fc800078f40ff */
[----:B------:R-:W-:-:S04]  /*08f0*/  SHF.R.S32.HI R13, RZ, 0x8, R3 ;  /* 0x00000008ff0d7819 */ /* 0x000fc80000011403 */
[----:B------:R-:W-:Y:S01]  /*0900*/  SHF.L.U32 R7, R13, 0x1, RZ ;  /* 0x000000010d077819 */ /* 0x000fe200000006ff */
[----:B------:R-:W-:Y:S06]  /*0910*/  @!P1 BRA `(.L_x_10) ;  /* 0x00000008008c9947 */ /* 0x000fec0003800000 */
[----:B------:R-:W-:Y:S02]  /*0920*/  ISETP.GE.AND P1, PT, R10, 0x1, PT ;  /* 0x000000010a00780c */ /* 0x000fe40003f26270 */
[----:B------:R-:W-:Y:S02]  /*0930*/  LOP3.LUT R4, R16, 0x1f, RZ, 0xc0, !PT ;  /* 0x0000001f10047812 */ /* 0x000fe400078ec0ff */
[----:B------:R-:W-:Y:S02]  /*0940*/  MOV R8, RZ ;  /* 0x000000ff00087202 */ /* 0x000fe40000000f00 */
[----:B------:R-:W-:-:S07]  /*0950*/  MOV R5, RZ ;  /* 0x000000ff00057202 */ /* 0x000fce0000000f00 */
        /* <DEDUP_REMOVED lines=9> */
.L_x_64:
[----:B------:R-:W-:Y:S01]  /*09f0*/  MOV R5, 0x1 ;  /* 0x0000000100057802 */ /* 0x000fe20000000f00 */
[----:B------:R-:W-:Y:S06]  /*0a00*/  @P2 BRA `(.L_x_13) ;  /* 0x0000000000142947 */ /* 0x000fec0003800000 */
[----:B------:R-:W-:Y:S02]  /*0a10*/  ISETP.NE.AND P1, PT, R4, RZ, PT ;  /* 0x000000ff0400720c */ /* 0x000fe40003f25270 */
[----:B-1----:R-:W-:-:S04]  /*0a20*/  MOV R0, 0x10000 ;  /* 0x0001000000007802 */ /* 0x002fc80000000f00 */
[----:B------:R2:W-:Y:S07]  /*0a30*/  SYNCS.ARRIVE.TRANS64 RZ, [R3+URZ+0x44000], R0 ;  /* 0x0440000003ff79a7 */ /* 0x0005ee000800003f */
[----:B------:R-:W-:Y:S05]  /*0a40*/  @!P1 BRA `(.L_x_13) ;  /* 0x0000000000049947 */ /* 0x000fea0003800000 */
[----:B------:R-:W-:Y:S01]  /*0a50*/  BPT.TRAP 0x1 ;  /* 0x000000040000795c */ /* 0x000fe20000300000 */
.L_x_13:
[----:B------:R-:W3:Y:S01]  /*0a60*/  S2R R11, SR_CgaCtaId ;  /* 0x00000000000b7919 */ /* 0x000ee20000008800 */
[----:B------:R-:W-:Y:S01]  /*0a70*/  R2UR UR32, R3 ;  /* 0x00000000032072ca */ /* 0x000fe200000e0000 */
[----:B------:R-:W-:Y:S01]  /*0a80*/  ULDC.64 UR4, c[0x0][0x198] ;  /* 0x0000660000047ab9 */ /* 0x000fe20000000a00 */
[----:B-12---:R-:W-:Y:S01]  /*0a90*/  MOV R0, 0x400 ;  /* 0x0000040000007802 */ /* 0x006fe20000000f00 */
[----:B------:R-:W-:Y:S01]  /*0aa0*/  UIADD3 UR4, UP0, UR4, 0x1f0, URZ ;  /* 0x000001f004047890 */ /* 0x000fe2000ff1e03f */
[----:B------:R-:W-:Y:S01]  /*0ab0*/  MOV R3, 0x1 ;  /* 0x0000000100037802 */ /* 0x000fe20000000f00 */
[----:B------:R-:W-:Y:S01]  /*0ac0*/  UMOV UR11, URZ ;  /* 0x0000003f000b7c82 */ /* 0x000fe20008000000 */
[----:B------:R-:W-:Y:S01]  /*0ad0*/  UMOV UR6, 0x0 ;  /* 0x0000000000067882 */ /* 0x000fe20000000000 */
[----:B------:R-:W-:Y:S01]  /*0ae0*/  UIADD3.X UR5, URZ, UR5, URZ, UP0, !UPT ;  /* 0x000000053f057290 */ /* 0x000fe200087fe43f */
[----:B------:R-:W-:Y:S01]  /*0af0*/  SHF.L.U32 R3, R3, 0x1f, RZ ;  /* 0x0000001f03037819 */ /* 0x000fe200000006ff */
[----:B------:R-:W-:Y:S01]  /*0b00*/  UMOV UR7, 0x10000000 ;  /* 0x1000000000077882 */ /* 0x000fe20000000000 */
[----:B------:R-:W-:Y:S01]  /*0b10*/  UMOV UR10, URZ ;  /* 0x0000003f000a7c82 */ /* 0x000fe20008000000 */
[----:B------:R-:W-:Y:S01]  /*0b20*/  UMOV UR12, UR36 ;  /* 0x00000024000c7c82 */ /* 0x000fe20008000000 */
[----:B------:R-:W-:Y:S01]  /*0b30*/  UMOV UR13, UR37 ;  /* 0x00000025000d7c82 */ /* 0x000fe20008000000 */
[----:B------:R-:W-:Y:S01]  /*0b40*/  UIADD3 UR8, UR32, 0x4000, URZ ;  /* 0x0000400020087890 */ /* 0x000fe2000fffe03f */
[----:B------:R-:W-:Y:S01]  /*0b50*/  ISETP.NE.AND P2, PT, R17, RZ, PT ;  /* 0x000000ff1100720c */ /* 0x000fe20003f45270 */
[----:B------:R-:W-:-:S02]  /*0b60*/  UIADD3 UR9, UR32, 0x44000, URZ ;  /* 0x0004400020097890 */ /* 0x000fc4000fffe03f */
[----:B------:R-:W-:Y:S01]  /*0b70*/  UIADD3 UR32, UR32, 0xc000, URZ ;  /* 0x0000c00020207890 */ /* 0x000fe2000fffe03f */
[----:B------:R-:W-:Y:S01]  /*0b80*/  UMOV UR34, 0x40 ;  /* 0x0000004000227882 */ /* 0x000fe20000000000 */
[----:B------:R-:W-:-:S03]  /*0b90*/  UMOV UR35, UR11 ;  /* 0x0000000b00237c82 */ /* 0x000fc60008000000 */
[----:B------:R-:W-:Y:S02]  /*0ba0*/  UMOV UR33, UR9 ;  /* 0x0000000900217c82 */ /* 0x000fe40008000000 */
[----:B------:R1:W-:Y:S01]  /*0bb0*/  UTMALDG.4D [UR8], [UR4], desc[UR6] ;  /* 0x00000608040075b4 */ /* 0x0003e20008019000 */
[----:B---3--:R-:W-:Y:S01]  /*0bc0*/  LEA R2, R11, R0, 0x18 ;  /* 0x000000000b027211 */ /* 0x008fe200078ec0ff */
[----:B------:R1:W-:Y:S03]  /*0bd0*/  UTMALDG.4D [UR32], [UR4], desc[UR6] ;  /* 0x00000620040075b4 */ /* 0x0003e60008019000 */
[----:B------:R-:W-:-:S04]  /*0be0*/  LEA R0, R5, R2, 0x3 ;  /* 0x0000000205007211 */ /* 0x000fc800078e18ff */
[----:B------:R-:W2:Y:S02]  /*0bf0*/  SYNCS.PHASECHK.TRANS64.TRYWAIT P1, [R0+URZ+0x44020], R3 ;  /* 0x04402003000075a7 */ /* 0x000ea4000802017f */
[----:B-12---:R-:W-:Y:S05]  /*0c00*/  @!P1 BRA `(.L_x_14) ;  /* 0x000000c400e49947 */ /* 0x006fea0003800000 */
.L_x_65:
[----:B------:R-:W-:Y:S01]  /*0c10*/  MOV R8, 0x1 ;  /* 0x0000000100087802 */ /* 0x000fe20000000f00 */
[----:B------:R-:W-:Y:S06]  /*0c20*/  @P2 BRA `(.L_x_15) ;  /* 0x0000000000142947 */ /* 0x000fec0003800000 */
[----:B------:R-:W-:Y:S02]  /*0c30*/  ISETP.NE.AND P1, PT, R4, RZ, PT ;  /* 0x000000ff0400720c */ /* 0x000fe40003f25270 */
[----:B-1----:R-:W-:-:S04]  /*0c40*/  MOV R3, 0x10000 ;  /* 0x0001000000037802 */ /* 0x002fc80000000f00 */
[----:B------:R2:W-:Y:S07]  /*0c50*/  SYNCS.ARRIVE.TRANS64 RZ, [R0+URZ+0x44000], R3 ;  /* 0x0440000300ff79a7 */ /* 0x0005ee000800003f */
[----:B------:R-:W-:Y:S05]  /*0c60*/  @!P1 BRA `(.L_x_15) ;  /* 0x0000000000049947 */ /* 0x000fea0003800000 */
[----:B------:R-:W-:Y:S01]  /*0c70*/  BPT.TRAP 0x1 ;  /* 0x000000040000795c */ /* 0x000fe20000300000 */
.L_x_15:
[C---:B------:R-:W-:Y:S01]  /*0c80*/  LEA R2, R5.reuse, R2, 0x10 ;  /* 0x0000000205027211 */ /* 0x040fe200078e80ff */
[----:B------:R-:W-:Y:S01]  /*0c90*/  ULDC.64 UR4, c[0x0][0x198] ;  /* 0x0000660000047ab9 */ /* 0x000fe20000000a00 */
[----:B------:R-:W-:Y:S01]  /*0ca0*/  R2UR UR9, R0 ;  /* 0x00000000000972ca */ /* 0x000fe200000e0000 */
[----:B------:R-:W-:Y:S01]  /*0cb0*/  UIADD3 UR4, UP0, UR4, 0x2f0, URZ ;  /* 0x000002f004047890 */ /* 0x000fe2000ff1e03f */
[----:B------:R-:W-:Y:S01]  /*0cc0*/  R2UR UR32, R2 ;  /* 0x00000000022072ca */ /* 0x000fe200000e0000 */
[----:B------:R-:W-:Y:S01]  /*0cd0*/  UMOV UR11, URZ ;  /* 0x0000003f000b7c82 */ /* 0x000fe20008000000 */
[----:B------:R-:W-:Y:S01]  /*0ce0*/  UMOV UR6, 0x0 ;  /* 0x0000000000067882 */ /* 0x000fe20000000000 */
[----:B------:R-:W-:Y:S01]  /*0cf0*/  UIADD3.X UR5, URZ, UR5, URZ, UP0, !UPT ;  /* 0x000000053f057290 */ /* 0x000fe200087fe43f */
[----:B------:R-:W-:Y:S01]  /*0d00*/  IADD3 R5, R5, 0x1, RZ ;  /* 0x0000000105057810 */ /* 0x000fe20007ffe0ff */
[----:B------:R-:W-:Y:S01]  /*0d10*/  UMOV UR7, 0x10000000 ;  /* 0x1000000000077882 */ /* 0x000fe20000000000 */
[----:B------:R-:W-:Y:S01]  /*0d20*/  UMOV UR10, URZ ;  /* 0x0000003f000a7c82 */ /* 0x000fe20008000000 */
[----:B------:R-:W-:Y:S01]  /*0d30*/  UMOV UR12, UR36 ;  /* 0x00000024000c7c82 */ /* 0x000fe20008000000 */
[----:B------:R-:W-:Y:S01]  /*0d40*/  UMOV UR13, UR37 ;  /* 0x00000025000d7c82 */ /* 0x000fe20008000000 */
[----:B------:R-:W-:Y:S01]  /*0d50*/  UMOV UR34, 0x40 ;  /* 0x0000004000227882 */ /* 0x000fe20000000000 */
[----:B------:R-:W-:Y:S01]  /*0d60*/  UMOV UR35, UR11 ;  /* 0x0000000b00237c82 */ /* 0x000fe20008000000 */
[----:B------:R-:W-:-:S02]  /*0d70*/  UIADD3 UR9, UR9, 0x44000, URZ ;  /* 0x0004400009097890 */ /* 0x000fc4000fffe03f */
[----:B------:R-:W-:Y:S02]  /*0d80*/  UIADD3 UR8, UR32, 0x4000, URZ ;  /* 0x0000400020087890 */ /* 0x000fe4000fffe03f */
[----:B------:R-:W-:-:S03]  /*0d90*/  UIADD3 UR32, UR32, 0xc000, URZ ;  /* 0x0000c00020207890 */ /* 0x000fc6000fffe03f */
[----:B------:R-:W-:-:S04]  /*0da0*/  UMOV UR33, UR9 ;  /* 0x0000000900217c82 */ /* 0x000fc80008000000 */
[----:B------:R3:W-:Y:S02]  /*0db0*/  UTMALDG.4D [UR8], [UR4], desc[UR6] ;  /* 0x00000608040075b4 */ /* 0x0007e40008019000 */
[----:B------:R3:W-:Y:S02]  /*0dc0*/  UTMALDG.4D [UR32], [UR4], desc[UR6] ;  /* 0x00000620040075b4 */ /* 0x0007e40008019000 */
[----:B---3--:R-:W-:Y:S01]  /*0dd0*/  NOP ;  /* 0x0000000000007918 */ /* 0x008fe20000000000 */
.L_x_11:
[----:B------:R-:W-:Y:S02]  /*0de0*/  ISETP.GE.AND P1, PT, R10, 0x101, PT ;  /* 0x000001010a00780c */ /* 0x000fe40003f26270 */
[----:B------:R-:W-:-:S11]  /*0df0*/  MOV R6, 0x1 ;  /* 0x0000000100067802 */ /* 0x000fd60000000f00 */
[----:B------:R-:W-:Y:S05]  /*0e00*/  @!P1 BRA `(.L_x_16) ;  /* 0x00000004004c9947 */ /* 0x000fea0003800000 */
[----:B-12---:R-:W1:Y:S01]  /*0e10*/  S2R R3, SR_CgaCtaId ;  /* 0x0000000000037919 */ /* 0x006e620000008800 */
[----:B------:R-:W-:Y:S02]  /*0e20*/  MOV R0, 0x400 ;  /* 0x0000040000007802 */ /* 0x000fe40000000f00 */
[----:B------:R-:W-:Y:S02]  /*0e30*/  MOV R2, 0x1 ;  /* 0x0000000100027802 */ /* 0x000fe40000000f00 */
[----:B------:R-:W-:Y:S02]  /*0e40*/  ISETP.NE.AND P2, PT, R17, RZ, PT ;  /* 0x000000ff1100720c */ /* 0x000fe40003f45270 */
[----:B-1----:R-:W-:Y:S02]  /*0e50*/  LEA R0, R3, R0, 0x18 ;  /* 0x0000000003007211 */ /* 0x002fe400078ec0ff */
[----:B------:R-:W-:Y:S02]  /*0e60*/  SHF.L.U32 R3, R2, 0x1f, RZ ;  /* 0x0000001f02037819 */ /* 0x000fe400000006ff */
[----:B------:R-:W-:-:S04]  /*0e70*/  LEA R2, R5, R0, 0x3 ;  /* 0x0000000005027211 */ /* 0x000fc800078e18ff */
[----:B------:R-:W1:Y:S02]  /*0e80*/  SYNCS.PHASECHK.TRANS64.TRYWAIT P1, [R2+URZ+0x44020], R3 ;  /* 0x04402003020075a7 */ /* 0x000e64000802017f */
[----:B-1----:R-:W-:Y:S05]  /*0e90*/  @!P1 BRA `(.L_x_17) ;  /* 0x000000c400549947 */ /* 0x002fea0003800000 */
.L_x_66:
[----:B------:R-:W-:Y:S05]  /*0ea0*/  @P2 BRA `(.L_x_18) ;  /* 0x0000000000142947 */ /* 0x000fea0003800000 */
[----:B------:R-:W-:Y:S02]  /*0eb0*/  ISETP.NE.AND P1, PT, R4, RZ, PT ;  /* 0x000000ff0400720c */ /* 0x000fe40003f25270 */
[----:B-1----:R-:W-:-:S04]  /*0ec0*/  MOV R3, 0x10000 ;  /* 0x0001000000037802 */ /* 0x002fc80000000f00 */
[----:B------:R2:W-:Y:S07]  /*0ed0*/  SYNCS.ARRIVE.TRANS64 RZ, [R2+URZ+0x44000], R3 ;  /* 0x0440000302ff79a7 */ /* 0x0005ee000800003f */
[----:B------:R-:W-:Y:S05]  /*0ee0*/  @!P1 BRA `(.L_x_18) ;  /* 0x0000000000049947 */ /* 0x000fea0003800000 */
[----:B------:R-:W-:Y:S01]  /*0ef0*/  BPT.TRAP 0x1 ;  /* 0x000000040000795c */ /* 0x000fe20000300000 */
.L_x_18:
[----:B-12---:R-:W1:Y:S01]  /*0f00*/  S2R R3, SR_CgaCtaId ;  /* 0x0000000000037919 */ /* 0x006e620000008800 */
[C---:B------:R-:W-:Y:S01]  /*0f10*/  LEA R0, R5.reuse, R0, 0x10 ;  /* 0x0000000005007211 */ /* 0x040fe200078e80ff */
[----:B------:R-:W-:Y:S01]  /*0f20*/  ULDC.64 UR4, c[0x0][0x198] ;  /* 0x0000660000047ab9 */ /* 0x000fe20000000a00 */
[----:B------:R-:W-:Y:S01]  /*0f30*/  R2UR UR11, R8 ;  /* 0x00000000080b72ca */ /* 0x000fe200000e0000 */
[----:B------:R-:W-:Y:S01]  /*0f40*/  UIADD3 UR4, UP0, UR4, 0x1f0, URZ ;  /* 0x000001f004047890 */ /* 0x000fe2000ff1e03f */
[----:B------:R-:W-:Y:S01]  /*0f50*/  R2UR UR9, R2 ;  /* 0x00000000020972ca */ /* 0x000fe200000e0000 */
[----:B------:R-:W-:Y:S01]  /*0f60*/  UMOV UR6, 0x0 ;  /* 0x0000000000067882 */ /* 0x000fe20000000000 */
[----:B------:R-:W-:Y:S01]  /*0f70*/  R2UR UR32, R0 ;  /* 0x00000000002072ca */ /* 0x000fe200000e0000 */
[----:B------:R-:W-:Y:S01]  /*0f80*/  UIADD3.X UR5, URZ, UR5, URZ, UP0, !UPT ;  /* 0x000000053f057290 */ /* 0x000fe200087fe43f */
[----:B------:R-:W-:Y:S01]  /*0f90*/  IADD3 R5, R5, 0x1, RZ ;  /* 0x0000000105057810 */ /* 0x000fe20007ffe0ff */
[----:B------:R-:W-:Y:S01]  /*0fa0*/  UMOV UR7, 0x10000000 ;  /* 0x1000000000077882 */ /* 0x000fe20000000000 */
[----:B------:R-:W-:Y:S01]  /*0fb0*/  MOV R0, 0x400 ;  /* 0x0000040000007802 */ /* 0x000fe20000000f00 */
[----:B------:R-:W-:Y:S01]  /*0fc0*/  UMOV UR10, URZ ;  /* 0x0000003f000a7c82 */ /* 0x000fe20008000000 */
[C---:B------:R-:W-:Y:S01]  /*0fd0*/  ISETP.NE.AND P2, PT, R5.reuse, 0x4, PT ;  /* 0x000000040500780c */ /* 0x040fe20003f45270 */
[----:B------:R-:W-:Y:S01]  /*0fe0*/  UMOV UR12, UR36 ;  /* 0x00000024000c7c82 */ /* 0x000fe20008000000 */
[C---:B------:R-:W-:Y:S01]  /*0ff0*/  ISETP.NE.AND P1, PT, R5.reuse, 0x4, PT ;  /* 0x000000040500780c */ /* 0x040fe20003f25270 */
[----:B------:R-:W-:Y:S01]  /*1000*/  USHF.L.U32 UR11, UR11, 0x8, URZ ;  /* 0x000000080b0b7899 */ /* 0x000fe2000800063f */
[----:B------:R-:W-:Y:S01]  /*1010*/  SEL R5, R5, RZ, P2 ;  /* 0x000000ff05057207 */ /* 0x000fe20001000000 */
[----:B------:R-:W-:Y:S01]  /*1020*/  UIADD3 UR9, UR9, 0x44000, URZ ;  /* 0x0004400009097890 */ /* 0x000fe2000fffe03f */
[----:B------:R-:W-:Y:S01]  /*1030*/  SEL R6, RZ, 0x1, !P1 ;  /* 0x00000001ff067807 */ /* 0x000fe20004800000 */
[----:B------:R-:W-:Y:S01]  /*1040*/  UIADD3 UR8, UR32, 0x4000, URZ ;  /* 0x0000400020087890 */ /* 0x000fe2000fffe03f */
[----:B------:R-:W-:Y:S01]  /*1050*/  ISETP.NE.AND P2, PT, R17, RZ, PT ;  /* 0x000000ff1100720c */ /* 0x000fe20003f45270 */
[----:B------:R-:W-:Y:S01]  /*1060*/  UIADD3 UR32, UR32, 0xc000, URZ ;  /* 0x0000c00020207890 */ /* 0x000fe2000fffe03f */
[----:B------:R-:W-:Y:S01]  /*1070*/  UMOV UR13, UR37 ;  /* 0x00000025000d7c82 */ /* 0x000fe20008000000 */
[----:B------:R-:W-:Y:S01]  /*1080*/  UMOV UR34, 0x40 ;  /* 0x0000004000227882 */ /* 0x000fe20000000000 */
[----:B------:R-:W-:Y:S01]  /*1090*/  UMOV UR33, UR9 ;  /* 0x0000000900217c82 */ /* 0x000fe20008000000 */
[----:B------:R-:W-:-:S03]  /*10a0*/  UMOV UR35, UR11 ;  /* 0x0000000b00237c82 */ /* 0x000fc60008000000 */
[----:B------:R2:W-:Y:S01]  /*10b0*/  UTMALDG.4D [UR8], [UR4], desc[UR6] ;  /* 0x00000608040075b4 */ /* 0x0005e20008019000 */
[----:B-1----:R-:W-:Y:S02]  /*10c0*/  LEA R2, R3, R0, 0x18 ;  /* 0x0000000003027211 */ /* 0x002fe400078ec0ff */
[----:B------:R-:W-:Y:S02]  /*10d0*/  SHF.L.U32 R0, R6, 0x1f, RZ ;  /* 0x0000001f06007819 */ /* 0x000fe400000006ff */
[----:B------:R-:W-:Y:S01]  /*10e0*/  LEA R3, R5, R2, 0x3 ;  /* 0x0000000205037211 */ /* 0x000fe200078e18ff */
[----:B------:R2:W-:Y:S03]  /*10f0*/  UTMALDG.4D [UR32], [UR4], desc[UR6] ;  /* 0x00000620040075b4 */ /* 0x0005e60008019000 */
[----:B------:R-:W1:Y:S02]  /*1100*/  SYNCS.PHASECHK.TRANS64.TRYWAIT P1, [R3+URZ+0x44020], R0 ;  /* 0x04402000030075a7 */ /* 0x000e64000802017f */
[----:B-12---:R-:W-:Y:S05]  /*1110*/  @!P1 BRA `(.L_x_19) ;  /* 0x000000c000c89947 */ /* 0x006fea0003800000 */
.L_x_67:
[----:B------:R-:W-:Y:S05]  /*1120*/  @P2 BRA `(.L_x_20) ;  /* 0x0000000000142947 */ /* 0x000fea0003800000 */
[----:B------:R-:W-:Y:S02]  /*1130*/  ISETP.NE.AND P1, PT, R4, RZ, PT ;  /* 0x000000ff0400720c */ /* 0x000fe40003f25270 */
[----:B-1----:R-:W-:-:S04]  /*1140*/  MOV R0, 0x10000 ;  /* 0x0001000000007802 */ /* 0x002fc80000000f00 */
[----:B------:R2:W-:Y:S07]  /*1150*/  SYNCS.ARRIVE.TRANS64 RZ, [R3+URZ+0x44000], R0 ;  /* 0x0440000003ff79a7 */ /* 0x0005ee000800003f */
[----:B------:R-:W-:Y:S05]  /*1160*/  @!P1 BRA `(.L_x_20) ;  /* 0x0000000000049947 */ /* 0x000fea0003800000 */
[----:B------:R-:W-:Y:S01]  /*1170*/  BPT.TRAP 0x1 ;  /* 0x000000040000795c */ /* 0x000fe20000300000 */
.L_x_20:
[----:B------:R-:W-:Y:S01]  /*1180*/  LEA R2, R5, R2, 0x10 ;  /* 0x0000000205027211 */ /* 0x000fe200078e80ff */
        /* <DEDUP_REMOVED lines=9> */
[----:B------:R-:W-:Y:S01]  /*1220*/  UMOV UR10, URZ ;  /* 0x0000003f000a7c82 */ /* 0x000fe20008000000 */
[----:B------:R-:W-:Y:S01]  /*1230*/  UMOV UR12, UR36 ;  /* 0x00000024000c7c82 */ /* 0x000fe20008000000 */
[----:B------:R-:W-:Y:S01]  /*1240*/  UMOV UR13, UR37 ;  /* 0x00000025000d7c82 */ /* 0x000fe20008000000 */
[----:B------:R-:W-:Y:S01]  /*1250*/  UMOV UR34, 0x40 ;  /* 0x0000004000227882 */ /* 0x000fe20000000000 */
[C---:B------:R-:W-:Y:S01]  /*1260*/  ISETP.NE.AND P1, PT, R5.reuse, 0x4, PT ;  /* 0x000000040500780c */ /* 0x040fe20003f25270 */
[----:B------:R-:W-:Y:S01]  /*1270*/  USHF.L.U32 UR11, UR11, 0x8, URZ ;  /* 0x000000080b0b7899 */ /* 0x000fe2000800063f */
[----:B------:R-:W-:Y:S01]  /*1280*/  IADD3 R8, R8, 0x1, RZ ;  /* 0x0000000108087810 */ /* 0x000fe20007ffe0ff */
[----:B------:R-:W-:Y:S01]  /*1290*/  UIADD3 UR9, UR9, 0x44000, URZ ;  /* 0x0004400009097890 */ /* 0x000fe2000fffe03f */
[----:B-12---:R-:W-:Y:S01]  /*12a0*/  SEL R3, RZ, 0x1, P1 ;  /* 0x00000001ff037807 */ /* 0x006fe20000800000 */
[----:B------:R-:W-:Y:S01]  /*12b0*/  UIADD3 UR8, UR32, 0x4000, URZ ;  /* 0x0000400020087890 */ /* 0x000fe2000fffe03f */
[----:B------:R-:W-:Y:S01]  /*12c0*/  SEL R5, R5, RZ, P1 ;  /* 0x000000ff05057207 */ /* 0x000fe20000800000 */
[----:B------:R-:W-:Y:S01]  /*12d0*/  UIADD3 UR32, UR32, 0xc000, URZ ;  /* 0x0000c00020207890 */ /* 0x000fe2000fffe03f */
[----:B------:R-:W-:Y:S01]  /*12e0*/  LOP3.LUT R6, R6, R3, RZ, 0x3c, !PT ;  /* 0x0000000306067212 */ /* 0x000fe200078e3cff */
[----:B------:R-:W-:Y:S01]  /*12f0*/  UMOV UR35, UR11 ;  /* 0x0000000b00237c82 */ /* 0x000fe20008000000 */
[----:B------:R-:W-:-:S04]  /*1300*/  UMOV UR33, UR9 ;  /* 0x0000000900217c82 */ /* 0x000fc80008000000 */
[----:B------:R3:W-:Y:S02]  /*1310*/  UTMALDG.4D [UR8], [UR4], desc[UR6] ;  /* 0x00000608040075b4 */ /* 0x0007e40008019000 */
[----:B------:R3:W-:Y:S02]  /*1320*/  UTMALDG.4D [UR32], [UR4], desc[UR6] ;  /* 0x00000620040075b4 */ /* 0x0007e40008019000 */
[----:B---3--:R-:W-:Y:S01]  /*1330*/  NOP ;  /* 0x0000000000007918 */ /* 0x008fe20000000000 */
.L_x_16:
[----:B------:R-:W-:-:S07]  /*1340*/  IADD3 R7, R7, -0x4, RZ ;  /* 0xfffffffc07077810 */ /* 0x000fce0007ffe0ff */
.L_x_10:
[----:B------:R-:W-:Y:S05]  /*1350*/  BSYNC B0 ;  /* 0x0000000000007941 */ /* 0x000fea0003800000 */
.L_x_9:
[----:B-12---:R-:W1:Y:S01]  /*1360*/  S2R R3, SR_CgaCtaId ;  /* 0x0000000000037919 */ /* 0x006e620000008800 */
[----:B------:R-:W-:Y:S02]  /*1370*/  MOV R2, 0x400 ;  /* 0x0000040000027802 */ /* 0x000fe40000000f00 */
[----:B------:R-:W-:Y:S02]  /*1380*/  SHF.L.U32 R21, RZ, 0x1f, RZ ;  /* 0x0000001fff157819 */ /* 0x000fe400000006ff */
[----:B-1----:R-:W-:-:S04]  /*1390*/  LEA R2, R3, R2, 0x18 ;  /* 0x0000000203027211 */ /* 0x002fc800078ec0ff */
[----:B------:R-:W1:Y:S02]  /*13a0*/  SYNCS.PHASECHK.TRANS64.TRYWAIT P1, [R2+URZ+0x44040], R21 ;  /* 0x04404015020075a7 */ /* 0x000e64000802017f */
[----:B-1----:R-:W-:Y:S05]  /*13b0*/  @!P1 BRA `(.L_x_21) ;  /* 0x000000c000349947 */ /* 0x002fea0003800000 */
.L_x_68:
[----:B------:R-:W2:Y:S01]  /*13c0*/  SYNCS.PHASECHK.TRANS64.TRYWAIT P1, [R2+URZ+0x44000], R21 ;  /* 0x04400015020075a7 */ /* 0x000ea2000802017f */
[----:B------:R-:W-:Y:S01]  /*13d0*/  MOV R4, RZ ;  /* 0x000000ff00047202 */ /* 0x000fe20000000f00 */
[----:B--2---:R-:W-:Y:S06]  /*13e0*/  @!P1 BRA `(.L_x_22) ;  /* 0x000000c0003c9947 */ /* 0x004fec0003800000 */
.L_x_69:
[----:B------:R-:W-:Y:S05]  /*13f0*/  WARPSYNC.ALL ;  /* 0x0000000000007948 */ /* 0x000fea0003800000 */
[C---:B------:R-:W-:Y:S01]  /*1400*/  R2UR UR22, R2.reuse ;  /* 0x00000000021672ca */ /* 0x040fe200000e0000 */
[----:B------:R-:W-:Y:S01]  /*1410*/  WARPGROUP.ARRIVE ;  /* 0x00000000000079c5 */ /* 0x000fe20000000000 */
[----:B------:R-:W-:Y:S01]  /*1420*/  R2UR UR4, R2 ;  /* 0x00000000020472ca */ /* 0x000fe200000e0000 */
[----:B------:R-:W-:Y:S01]  /*1430*/  UMOV UR57, 0x40000040 ;  /* 0x4000004000397882 */ /* 0x000fe20000000000 */
[----:B------:R-:W-:Y:S01]  /*1440*/  UMOV UR15, 0x40000040 ;  /* 0x40000040000f7882 */ /* 0x000fe20000000000 */
[----:B------:R-:W-:Y:S01]  /*1450*/  UMOV UR13, UR57 ;  /* 0x00000039000d7c82 */ /* 0x000fe20008000000 */
[----:B------:R-:W-:Y:S01]  /*1460*/  UMOV UR53, 0x40000040 ;  /* 0x4000004000357882 */ /* 0x000fe20000000000 */
[----:B------:R-:W-:Y:S01]  /*1470*/  UMOV UR55, 0x40000040 ;  /* 0x4000004000377882 */ /* 0x000fe20000000000 */
[----:B------:R-:W-:Y:S01]  /*1480*/  UMOV UR5, 0x40000040 ;  /* 0x4000004000057882 */ /* 0x000fe20000000000 */
[----:B------:R-:W-:Y:S01]  /*1490*/  UMOV UR7, 0x40000040 ;  /* 0x4000004000077882 */ /* 0x000fe20000000000 */
[----:B------:R-:W-:Y:S01]  /*14a0*/  UMOV UR25, 0x40000040 ;  /* 0x4000004000197882 */ /* 0x000fe20000000000 */
[----:B------:R-:W-:Y:S01]  /*14b0*/  UMOV UR27, 0x40000040 ;  /* 0x40000040001b7882 */ /* 0x000fe20000000000 */
[----:B------:R-:W-:Y:S01]  /*14c0*/  UMOV UR29, 0x40000040 ;  /* 0x40000040001d7882 */ /* 0x000fe20000000000 */
[----:B------:R-:W-:-:S02]  /*14d0*/  UIADD3 UR22, UR22, 0x4000, URZ ;  /* 0x0000400016167890 */ /* 0x000fc4000fffe03f */
[----:B------:R-:W-:Y:S02]  /*14e0*/  USHF.R.U32.HI UR4, URZ, 0x4, UR4 ;  /* 0x000000043f047899 */ /* 0x000fe40008011604 */
[----:B------:R-:W-:Y:S02]  /*14f0*/  USHF.R.U32.HI UR22, URZ, 0x4, UR22 ;  /* 0x000000043f167899 */ /* 0x000fe40008011616 */
[----:B------:R-:W-:Y:S02]  /*1500*/  ULOP3.LUT UR4, UR4, 0x3fff, URZ, 0xc0, !UPT ;  /* 0x00003fff04047892 */ /* 0x000fe4000f8ec03f */
[----:B------:R-:W-:Y:S02]  /*1510*/  ULOP3.LUT UR22, UR22, 0x3fff, URZ, 0xc0, !UPT ;  /* 0x00003fff16167892 */ /* 0x000fe4000f8ec03f */
[----:B------:R-:W-:Y:S02]  /*1520*/  ULOP3.LUT UR56, UR4, 0x10000, URZ, 0xfc, !UPT ;  /* 0x0001000004387892 */ /* 0x000fe4000f8efc3f */
[----:B------:R-:W-:-:S02]  /*1530*/  ULOP3.LUT UR14, UR22, 0x10000, URZ, 0xfc, !UPT ;  /* 0x00010000160e7892 */ /* 0x000fc4000f8efc3f */
[----:B------:R-:W-:Y:S02]  /*1540*/  UIADD3 UR52, UR56, 0x2, URZ ;  /* 0x0000000238347890 */ /* 0x000fe4000fffe03f */
[----:B------:R-:W-:Y:S01]  /*1550*/  UIADD3 UR54, UR14, 0x2, URZ ;  /* 0x000000020e367890 */ /* 0x000fe2000fffe03f */
[----:B------:R-:W-:Y:S01]  /*1560*/  UMOV UR12, UR56 ;  /* 0x00000038000c7c82 */ /* 0x000fe20008000000 */
[----:B------:R-:W-:-:S03]  /*1570*/  UIADD3 UR4, UR56, 0x4, URZ ;  /* 0x0000000438047890 */ /* 0x000fc6000fffe03f */
[----:B------:R-:W-:Y:S01]  /*1580*/  HGMMA.64x256x16.F32.BF16 R24, gdesc[UR12], RZ, !UPT, gsb0 ;  /* 0x03e000000c1879f0 */ /* 0x000fe2000c0018ff */
[----:B------:R-:W-:Y:S02]  /*1590*/  UIADD3 UR6, UR14, 0x4, URZ ;  /* 0x000000040e067890 */ /* 0x000fe4000fffe03f */
[----:B------:R-:W-:Y:S02]  /*15a0*/  UIADD3 UR24, UR56, 0x6, URZ ;  /* 0x0000000638187890 */ /* 0x000fe4000fffe03f */
[----:B------:R-:W-:Y:S02]  /*15b0*/  UIADD3 UR26, UR14, 0x6, URZ ;  /* 0x000000060e1a7890 */ /* 0x000fe4000fffe03f */
[----:B------:R-:W-:Y:S02]  /*15c0*/  UIADD3 UR28, UR56, 0x200, URZ ;  /* 0x00000200381c7890 */ /* 0x000fe4000fffe03f */
[----:B------:R-:W-:Y:S01]  /*15d0*/  UIADD3 UR30, UR14, 0x800, URZ ;  /* 0x000008000e1e7890 */ /* 0x000fe2000fffe03f */
[----:B------:R-:W-:Y:S01]  /*15e0*/  UMOV UR31, 0x40000040 ;  /* 0x40000040001f7882 */ /* 0x000fe20000000000 */
[----:B------:R-:W-:-:S02]  /*15f0*/  UIADD3 UR40, UR56, 0x202, URZ ;  /* 0x0000020238287890 */ /* 0x000fc4000fffe03f */
[----:B------:R-:W-:Y:S01]  /*1600*/  UIADD3 UR42, UR14, 0x802, URZ ;  /* 0x000008020e2a7890 */ /* 0x000fe2000fffe03f */
[----:B------:R-:W-:Y:S01]  /*1610*/  UMOV UR41, 0x40000040 ;  /* 0x4000004000297882 */ /* 0x000fe20000000000 */
[----:B------:R-:W-:Y:S01]  /*1620*/  UMOV UR43, 0x40000040 ;  /* 0x40000040002b7882 */ /* 0x000fe20000000000 */
[----:B------:R-:W-:Y:S02]  /*1630*/  UIADD3 UR44, UR56, 0x204, URZ ;  /* 0x00000204382c7890 */ /* 0x000fe4000fffe03f */
[----:B------:R-:W-:Y:S01]  /*1640*/  UIADD3 UR46, UR14, 0x804, URZ ;  /* 0x000008040e2e7890 */ /* 0x000fe2000fffe03f */
[----:B------:R-:W-:Y:S01]  /*1650*/  UMOV UR45, 0x40000040 ;  /* 0x40000040002d7882 */ /* 0x000fe20000000000 */
[----:B------:R-:W-:Y:S01]  /*1660*/  UMOV UR47, 0x40000040 ;  /* 0x40000040002f7882 */ /* 0x000fe20000000000 */
[----:B------:R-:W-:Y:S02]  /*1670*/  UIADD3 UR48, UR56, 0x206, URZ ;  /* 0x0000020638307890 */ /* 0x000fe4000fffe03f */
[----:B------:R-:W-:Y:S01]  /*1680*/  UIADD3 UR50, UR14, 0x806, URZ ;  /* 0x000008060e327890 */ /* 0x000fe2000fffe03f */
[----:B------:R-:W-:Y:S01]  /*1690*/  UMOV UR49, 0x40000040 ;  /* 0x4000004000317882 */ /* 0x000fe20000000000 */
[----:B------:R-:W-:Y:S01]  /*16a0*/  UMOV UR51, 0x40000040 ;  /* 0x4000004000337882 */ /* 0x000fe20000000000 */
[----:B------:R-:W-:Y:S01]  /*16b0*/  ULDC UR39, c[0x0][0x604] ;  /* 0x0001810000277ab9 */ /* 0x000fe20000000800 */
        /* <DEDUP_REMOVED lines=23> */
[----:B------:R-:W-:-:S02]  /*1830*/  WARPGROUP.DEPBAR.LE gsb0, 0x0 ;  /* 0x00008000000079c5 */ /* 0x000fc40000010000 */
[----:B------:R-:W-:-:S06]  /*1840*/  WARPGROUP.ARRIVE ;  /* 0x00000000000079c5 */ /* 0x000fcc0000000000 */
[----:B------:R-:W-:Y:S01]  /*1850*/  HGMMA.64x256x16.F32.BF16 R24, gdesc[UR52], R24, gsb0 ;  /* 0x03e00000341879f0 */ /* 0x000fe20008001818 */
[----:B------:R-:W-:Y:S01]  /*1860*/  ULDC UR55, c[0x0][0x604] ;  /* 0x0001810000377ab9 */ /* 0x000fe20000000800 */
[----:B------:R-:W-:Y:S01]  /*1870*/  ULDC UR54, c[0x0][0x604] ;  /* 0x0001810000367ab9 */ /* 0x000fe20000000800 */
[----:B------:R-:W-:Y:S02]  /*1880*/  WARPGROUP.DEPBAR.LE gsb0, 0x0 ;  /* 0x00008000000079c5 */ /* 0x000fe40000010000 */
[----:B------:R-:W-:-:S15]  /*1890*/  WARPGROUP.ARRIVE ;  /* 0x00000000000079c5 */ /* 0x000fde0000000000 */
[----:B------:R-:W-:-:S08]  /*18a0*/  NOP ;  /* 0x0000000000007918 */ /* 0x000fd00000000000 */
        /* <DEDUP_REMOVED lines=34> */
[----:B------:R-:W-:Y:S01]  /*1ad0*/  FMNMX R3, R24, R25, !PT ;  /* 0x0000001918037209 */ /* 0x000fe20007800000 */
[----:B------:R-:W3:Y:S01]  /*1ae0*/  SYNCS.PHASECHK.TRANS64.TRYWAIT P6, [R2+URZ+0x44008], R21 ;  /* 0x04400815020075a7 */ /* 0x000ee200080c017f */
[----:B------:R-:W-:Y:S02]  /*1af0*/  FMNMX R11, R26, R27, !PT ;  /* 0x0000001b1a0b7209 */ /* 0x000fe40007800000 */
[----:B------:R-:W-:Y:S02]  /*1b00*/  FMNMX R0, R28, R3, !PT ;  /* 0x000000031c007209 */ /* 0x000fe40007800000 */
[----:B------:R-:W-:-:S02]  /*1b10*/  FMNMX R12, R30, R11, !PT ;  /* 0x0000000b1e0c7209 */ /* 0x000fc40007800000 */
[----:B------:R-:W-:Y:S02]  /*1b20*/  FMNMX R3, R29, R0, !PT ;  /* 0x000000001d037209 */ /* 0x000fe40007800000 */
[----:B------:R-:W-:Y:S02]  /*1b30*/  FMNMX R11, R31, R12, !PT ;  /* 0x0000000c1f0b7209 */ /* 0x000fe40007800000 */
[----:B------:R-:W-:Y:S02]  /*1b40*/  FMNMX R0, R32, R3, !PT ;  /* 0x0000000320007209 */ /* 0x000fe40007800000 */
        /* <DEDUP_REMOVED lines=118> */
[----:B------:R-:W-:-:S03]  /*22b0*/  FMNMX R12, R151, R12, !PT ;  /* 0x0000000c970c7209 */ /* 0x000fc60007800000 */
[----:B------:R-:W4:Y:S04]  /*22c0*/  SHFL.BFLY PT, R0, R11, 0x1, 0x1f ;  /* 0x0c201f000b007f89 */ /* 0x000f2800000e0000 */
[----:B------:R-:W5:Y:S01]  /*22d0*/  SHFL.BFLY PT, R3, R12, 0x1, 0x1f ;  /* 0x0c201f000c037f89 */ /* 0x000f6200000e0000 */
[----:B----4-:R-:W-:Y:S02]  /*22e0*/  FMNMX R14, R11, R0, !PT ;  /* 0x000000000b0e7209 */ /* 0x010fe40007800000 */
[----:B-----5:R-:W-:-:S03]  /*22f0*/  FMNMX R15, R12, R3, !PT ;  /* 0x000000030c0f7209 */ /* 0x020fc60007800000 */
[----:B------:R-:W4:Y:S04]  /*2300*/  SHFL.BFLY PT, R3, R14, 0x2, 0x1f ;  /* 0x0c401f000e037f89 */ /* 0x000f2800000e0000 */
[----:B------:R-:W5:Y:S01]  /*2310*/  SHFL.BFLY PT, R0, R15, 0x2, 0x1f ;  /* 0x0c401f000f007f89 */ /* 0x000f6200000e0000 */
[----:B----4-:R-:W-:-:S04]  /*2320*/  FMNMX R3, R14, R3, !PT ;  /* 0x000000030e037209 */ /* 0x010fc80007800000 */
[----:B------:R-:W-:Y:S02]  /*2330*/  FSETP.NEU.AND P1, PT, R3, -INF , PT ;  /* 0xff8000000300780b */ /* 0x000fe40003f2d000 */
[----:B-----5:R-:W-:Y:S02]  /*2340*/  FMNMX R0, R15, R0, !PT ;  /* 0x000000000f007209 */ /* 0x020fe40007800000 */
[----:B------:R-:W-:Y:S02]  /*2350*/  FSEL R11, R3, RZ, P1 ;  /* 0x000000ff030b7208 */ /* 0x000fe40000800000 */
[----:B------:R-:W-:-:S03]  /*2360*/  FSETP.NEU.AND P1, PT, R0, -INF , PT ;  /* 0xff8000000000780b */ /* 0x000fc60003f2d000 */
[----:B------:R-:W-:Y:S01]  /*2370*/  FMUL R11, R11, UR39 ;  /* 0x000000270b0b7c20 */ /* 0x000fe20008400000 */
[----:B------:R-:W-:-:S03]  /*2380*/  ULDC UR39, c[0x0][0x604] ;  /* 0x0001810000277ab9 */ /* 0x000fc60000000800 */
[--C-:B------:R-:W-:Y:S01]  /*2390*/  FFMA R12, R25, UR35, -R11.reuse ;  /* 0x00000023190c7c23 */ /* 0x100fe2000800080b */
[--C-:B------:R-:W-:Y:S01]  /*23a0*/  FFMA R24, R24, UR38, -R11.reuse ;  /* 0x0000002618187c23 */ /* 0x100fe2000800080b */
[--C-:B------:R-:W-:Y:S01]  /*23b0*/  FFMA R14, R28, UR34, -R11.reuse ;  /* 0x000000221c0e7c23 */ /* 0x100fe2000800080b */
[--C-:B------:R-:W-:Y:S01]  /*23c0*/  FFMA R15, R29, UR33, -R11.reuse ;  /* 0x000000211d0f7c23 */ /* 0x100fe2000800080b */
[--C-:B------:R-:W-:Y:S01]  /*23d0*/  FFMA R32, R32, UR32, -R11.reuse ;  /* 0x0000002020207c23 */ /* 0x100fe2000800080b */
[----:B------:R-:W-:Y:S01]  /*23e0*/  FSETP.GEU.AND P5, PT, R12, -126, PT ;  /* 0xc2fc00000c00780b */ /* 0x000fe20003fae000 */
[--C-:B------:R-:W-:Y:S01]  /*23f0*/  FFMA R33, R33, UR31, -R11.reuse ;  /* 0x0000001f21217c23 */ /* 0x100fe2000800080b */
[----:B------:R-:W-:Y:S01]  /*2400*/  FSETP.GEU.AND P4, PT, R24, -126, PT ;  /* 0xc2fc00001800780b */ /* 0x000fe20003f8e000 */
[--C-:B------:R-:W-:Y:S01]  /*2410*/  FFMA R36, R36, UR30, -R11.reuse ;  /* 0x0000001e24247c23 */ /* 0x100fe2000800080b */
        /* <DEDUP_REMOVED lines=82> */
[----:B------:R-:W-:Y:S01]  /*2940*/  FFMA R149, R149, UR7, -R11 ;  /* 0x0000000795957c23 */ /* 0x000fe2000800080b */
[----:B------:R-:W-:Y:S01]  /*2950*/  FSEL R11, R0, RZ, P1 ;  /* 0x000000ff000b7208 */ /* 0x000fe20000800000 */
[----:B------:R-:W-:Y:S01]  /*2960*/  @!P5 FMUL R12, R12, 0.5 ;  /* 0x3f0000000c0cd820 */ /* 0x000fe20000400000 */
[----:B------:R-:W-:Y:S01]  /*2970*/  @!P4 FMUL R24, R24, 0.5 ;  /* 0x3f0000001818c820 */ /* 0x000fe20000400000 */
[----:B------:R-:W-:Y:S01]  /*2980*/  ULDC UR39, c[0x0][0x604] ;  /* 0x0001810000277ab9 */ /* 0x000fe20000000800 */
[----:B------:R-:W-:Y:S01]  /*2990*/  FSETP.GEU.AND P2, PT, R14, -126, PT ;  /* 0xc2fc00000e00780b */ /* 0x000fe20003f4e000 */
[----:B------:R-:W-:Y:S01]  /*29a0*/  FMUL R22, R11, UR39 ;  /* 0x000000270b167c20 */ /* 0x000fe20008400000 */
[----:B------:R-:W-:Y:S01]  /*29b0*/  ULDC UR38, c[0x0][0x604] ;  /* 0x0001810000267ab9 */ /* 0x000fe20000000800 */
[----:B------:R4:W5:Y:S01]  /*29c0*/  MUFU.EX2 R11, R24 ;  /* 0x00000018000b7308 */ /* 0x0009620000000800 */
[----:B------:R-:W-:Y:S01]  /*29d0*/  ULDC UR35, c[0x0][0x604] ;  /* 0x0001810000237ab9 */ /* 0x000fe20000000800 */
[----:B------:R-:W-:Y:S01]  /*29e0*/  ULDC UR34, c[0x0][0x604] ;  /* 0x0001810000227ab9 */ /* 0x000fe20000000800 */
[----:B------:R-:W-:Y:S01]  /*29f0*/  ULDC UR33, c[0x0][0x604] ;  /* 0x0001810000217ab9 */ /* 0x000fe20000000800 */
[--C-:B------:R-:W-:Y:S01]  /*2a00*/  FFMA R18, R26, UR38, -R22.reuse ;  /* 0x000000261a127c23 */ /* 0x100fe20008000816 */
[--C-:B------:R-:W-:Y:S01]  /*2a10*/  FFMA R19, R27, UR35, -R22.reuse ;  /* 0x000000231b137c23 */ /* 0x100fe20008000816 */
[--C-:B------:R-:W-:Y:S01]  /*2a20*/  FFMA R20, R30, UR34, -R22.reuse ;  /* 0x000000221e147c23 */ /* 0x100fe20008000816 */
[--C-:B------:R-:W-:Y:S01]  /*2a30*/  FFMA R23, R31, UR33, -R22.reuse ;  /* 0x000000211f177c23 */ /* 0x100fe20008000816 */
[----:B------:R-:W1:Y:S01]  /*2a40*/  MUFU.EX2 R12, R12 ;  /* 0x0000000c000c7308 */ /* 0x000e620000000800 */
[----:B----4-:R-:W-:Y:S01]  /*2a50*/  P2R R24, PR, RZ, 0x4 ;  /* 0x00000004ff187803 */ /* 0x010fe20000000000 */
[----:B------:R-:W-:Y:S01]  /*2a60*/  @!P2 FMUL R14, R14, 0.5 ;  /* 0x3f0000000e0ea820 */ /* 0x000fe20000400000 */
[----:B------:R-:W-:Y:S01]  /*2a70*/  FSETP.GEU.AND P1, PT, R15, -126, PT ;  /* 0xc2fc00000f00780b */ /* 0x000fe20003f2e000 */
[----:B------:R-:W-:Y:S01]  /*2a80*/  ULDC UR32, c[0x0][0x604] ;  /* 0x0001810000207ab9 */ /* 0x000fe20000000800 */
[----:B------:R-:W-:Y:S01]  /*2a90*/  FSETP.GEU.AND P2, PT, R18, -126, PT ;  /* 0xc2fc00001200780b */ /* 0x000fe20003f4e000 */
[----:B------:R-:W-:Y:S01]  /*2aa0*/  ULDC UR31, c[0x0][0x604] ;  /* 0x00018100001f7ab9 */ /* 0x000fe20000000800 */
[----:B------:R-:W-:Y:S01]  /*2ab0*/  FSETP.GEU.AND P3, PT, R19, -126, PT ;  /* 0xc2fc00001300780b */ /* 0x000fe20003f6e000 */
[----:B------:R-:W4:Y:S01]  /*2ac0*/  MUFU.EX2 R14, R14 ;  /* 0x0000000e000e7308 */ /* 0x000f220000000800 */
[----:B-----5:R-:W-:Y:S01]  /*2ad0*/  @!P4 FMUL R11, R11, R11 ;  /* 0x0000000b0b0bc220 */ /* 0x020fe20000400000 */
[----:B------:R-:W-:Y:S01]  /*2ae0*/  FSETP.GEU.AND P4, PT, R20, -126, PT ;  /* 0xc2fc00001400780b */ /* 0x000fe20003f8e000 */
[----:B------:R-:W-:Y:S01]  /*2af0*/  ULDC UR30, c[0x0][0x604] ;  /* 0x00018100001e7ab9 */ /* 0x000fe20000000800 */
[----:B------:R-:W-:Y:S01]  /*2b00*/  ULDC UR27, c[0x0][0x604] ;  /* 0x00018100001b7ab9 */ /* 0x000fe20000000800 */
[----:B------:R-:W-:Y:S01]  /*2b10*/  ULDC UR26, c[0x0][0x604] ;  /* 0x00018100001a7ab9 */ /* 0x000fe20000000800 */
[----:B------:R-:W-:Y:S01]  /*2b20*/  ULDC UR23, c[0x0][0x604] ;  /* 0x0001810000177ab9 */ /* 0x000fe20000000800 */
[----:B------:R-:W-:Y:S01]  /*2b30*/  ULDC UR21, c[0x0][0x604] ;  /* 0x0001810000157ab9 */ /* 0x000fe20000000800 */
[----:B------:R-:W-:Y:S01]  /*2b40*/  @!P1 FMUL R15, R15, 0.5 ;  /* 0x3f0000000f0f9820 */ /* 0x000fe20000400000 */
[----:B-1----:R-:W-:Y:S01]  /*2b50*/  @!P5 FMUL R12, R12, R12 ;  /* 0x0000000c0c0cd220 */ /* 0x002fe20000400000 */
[----:B------:R-:W-:Y:S01]  /*2b60*/  FSETP.GEU.AND P5, PT, R23, -126, PT ;  /* 0xc2fc00001700780b */ /* 0x000fe20003fae000 */
[----:B------:R-:W-:Y:S01]  /*2b70*/  @!P2 FMUL R18, R18, 0.5 ;  /* 0x3f0000001212a820 */ /* 0x000fe20000400000 */
[----:B------:R-:W-:Y:S01]  /*2b80*/  @!P3 FMUL R19, R19, 0.5 ;  /* 0x3f0000001313b820 */ /* 0x000fe20000400000 */
[----:B------:R-:W-:Y:S01]  /*2b90*/  ULDC UR20, c[0x0][0x604] ;  /* 0x0001810000147ab9 */ /* 0x000fe20000000800 */
[----:B------:R-:W1:Y:S01]  /*2ba0*/  MUFU.EX2 R15, R15 ;  /* 0x0000000f000f7308 */ /* 0x000e620000000800 */
[----:B------:R-:W-:Y:S01]  /*2bb0*/  @!P4 FMUL R20, R20, 0.5 ;  /* 0x3f0000001414c820 */ /* 0x000fe20000400000 */
[----:B------:R-:W-:Y:S01]  /*2bc0*/  ULDC UR61, c[0x0][0x604] ;  /* 0x00018100003d7ab9 */ /* 0x000fe20000000800 */
[----:B------:R-:W-:Y:S01]  /*2bd0*/  ULDC UR60, c[0x0][0x604] ;  /* 0x00018100003c7ab9 */ /* 0x000fe20000000800 */
[----:B------:R-:W-:Y:S01]  /*2be0*/  ULDC UR19, c[0x0][0x604] ;  /* 0x0001810000137ab9 */ /* 0x000fe20000000800 */
[----:B------:R-:W-:Y:S01]  /*2bf0*/  ULDC UR18, c[0x0][0x604] ;  /* 0x0001810000127ab9 */ /* 0x000fe20000000800 */
[----:B------:R-:W-:Y:S01]  /*2c00*/  ULDC UR17, c[0x0][0x604] ;  /* 0x0001810000117ab9 */ /* 0x000fe20000000800 */
        /* <DEDUP_REMOVED lines=10> */
[----:B------:R-:W-:Y:S01]  /*2cb0*/  ULDC UR8, c[0x0][0x604] ;  /* 0x0001810000087ab9 */ /* 0x000fe20000000800 */
[----:B------:R-:W-:Y:S01]  /*2cc0*/  ULDC UR7, c[0x0][0x604] ;  /* 0x0001810000077ab9 */ /* 0x000fe20000000800 */
[--C-:B------:R-:W-:Y:S01]  /*2cd0*/  FFMA R34, R34, UR32, -R22.reuse ;  /* 0x0000002022227c23 */ /* 0x100fe20008000816 */
[--C-:B------:R-:W-:Y:S01]  /*2ce0*/  FFMA R35, R35, UR31, -R22.reuse ;  /* 0x0000001f23237c23 */ /* 0x100fe20008000816 */
[--C-:B------:R-:W-:Y:S01]  /*2cf0*/  FFMA R38, R38, UR30, -R22.reuse ;  /* 0x0000001e26267c23 */ /* 0x100fe20008000816 */
[--C-:B------:R-:W-:Y:S01]  /*2d00*/  FFMA R39, R39, UR27, -R22.reuse ;  /* 0x0000001b27277c23 */ /* 0x100fe20008000816 */
[--C-:B------:R-:W-:Y:S01]  /*2d10*/  FFMA R42, R42, UR26, -R22.reuse ;  /* 0x0000001a2a2a7c23 */ /* 0x100fe20008000816 */
[----:B------:R-:W1:Y:S01]  /*2d20*/  MUFU.EX2 R20, R20 ;  /* 0x0000001400147308 */ /* 0x000e620000000800 */
[--C-:B------:R-:W-:Y:S01]  /*2d30*/  FFMA R43, R43, UR23, -R22.reuse ;  /* 0x000000172b2b7c23 */ /* 0x100fe20008000816 */
[--C-:B------:R-:W-:Y:S01]  /*2d40*/  FFMA R46, R46, UR21, -R22.reuse ;  /* 0x000000152e2e7c23 */ /* 0x100fe20008000816 */
        /* <DEDUP_REMOVED lines=92> */
[----:B-1-34-:R-:W-:Y:S06]  /*3310*/  @!P6 BRA `(.L_x_23) ;  /* 0x000000a00084e947 */ /* 0x01afec0003800000 */
.L_x_70:
[----:B------:R-:W-:Y:S01]  /*3320*/  ISETP.NE.AND P6, PT, R24, RZ, PT ;  /* 0x000000ff1800720c */ /* 0x000fe20003fc5270 */
[----:B------:R-:W-:Y:S01]  /*3330*/  @!P1 FMUL R15, R15, R15 ;  /* 0x0000000f0f0f9220 */ /* 0x000fe20000400000 */
[----:B------:R-:W-:Y:S01]  /*3340*/  @!P2 FMUL R18, R18, R18 ;  /* 0x000000121212a220 */ /* 0x000fe20000400000 */
[----:B------:R-:W-:Y:S01]  /*3350*/  @!P3 FMUL R19, R19, R19 ;  /* 0x000000131313b220 */ /* 0x000fe20000400000 */
[----:B------:R-:W-:Y:S01]  /*3360*/  @!P4 FMUL R20, R20, R20 ;  /* 0x000000141414c220 */ /* 0x000fe20000400000 */
[----:B------:R-:W-:Y:S01]  /*3370*/  @!P5 FMUL R23, R23, R23 ;  /* 0x000000171717d220 */ /* 0x000fe20000400000 */
[----:B------:R-:W-:Y:S01]  /*3380*/  ULOP3.LUT UR22, UR22, 0x8000000, URZ, 0xfc, !UPT ;  /* 0x0800000016167892 */ /* 0x000fe2000f8efc3f */
[----:B------:R-:W-:Y:S01]  /*3390*/  F2FP.BF16.F32.PACK_AB R24, R12, R11 ;  /* 0x0000000b0c18723e */ /* 0x000fe200000010ff */
[----:B------:R-:W-:Y:S01]  /*33a0*/  UMOV UR7, 0x40000040 ;  /* 0x4000004000077882 */ /* 0x000fe20000000000 */
[----:B------:R-:W-:Y:S01]  /*33b0*/  F2FP.BF16.F32.PACK_AB R25, R19, R18 ;  /* 0x000000121319723e */ /* 0x000fe200000010ff */
[----:B------:R-:W-:Y:S01]  /*33c0*/  UIADD3 UR6, UR22, 0x1000, URZ ;  /* 0x0000100016067890 */ /* 0x000fe2000fffe03f */
[----:B------:R-:W-:-:S02]  /*33d0*/  F2FP.BF16.F32.PACK_AB R27, R23, R20 ;  /* 0x00000014171b723e */ /* 0x000fc400000010ff */
[----:B------:R-:W-:Y:S01]  /*33e0*/  @!P6 FMUL R14, R14, R14 ;  /* 0x0000000e0e0ee220 */ /* 0x000fe20000400000 */
[----:B------:R-:W-:Y:S02]  /*33f0*/  FSETP.GEU.AND P6, PT, R32, -126, PT ;  /* 0xc2fc00002000780b */ /* 0x000fe40003fce000 */
[----:B------:R-:W-:Y:S02]  /*3400*/  FSETP.GEU.AND P1, PT, R33, -126, PT ;  /* 0xc2fc00002100780b */ /* 0x000fe40003f2e000 */
[----:B------:R-:W-:Y:S02]  /*3410*/  F2FP.BF16.F32.PACK_AB R26, R15, R14 ;  /* 0x0000000e0f1a723e */ /* 0x000fe400000010ff */
[----:B------:R-:W-:Y:S02]  /*3420*/  FSETP.GEU.AND P2, PT, R36, -126, PT ;  /* 0xc2fc00002400780b */ /* 0x000fe40003f4e000 */
[----:B------:R-:W-:Y:S01]  /*3430*/  WARPGROUP.ARRIVE ;  /* 0x00000000000079c5 */ /* 0x000fe20000000000 */
[----:B------:R-:W-:-:S02]  /*3440*/  FSETP.GEU.AND P3, PT, R37, -126, PT ;  /* 0xc2fc00002500780b */ /* 0x000fc40003f6e000 */
[----:B------:R-:W-:Y:S02]  /*3450*/  FSETP.GEU.AND P4, PT, R34, -126, PT ;  /* 0xc2fc00002200780b */ /* 0x000fe40003f8e000 */
[----:B------:R-:W-:Y:S01]  /*3460*/  @!P6 FMUL R32, R32, 0.5 ;  /* 0x3f0000002020e820 */ /* 0x000fe20000400000 */
[----:B------:R-:W-:Y:S01]  /*3470*/  HGMMA.64x128x16.F32.BF16 R152, R24, gdesc[UR4].tnspB, RZ, !UPT, gsb0 ;  /* 0x41e0000418987df0 */ /* 0x000fe2000c0018ff */
[----:B------:R-:W-:Y:S01]  /*3480*/  @!P1 FMUL R33, R33, 0.5 ;  /* 0x3f00000021219820 */ /* 0x000fe20000400000 */
[----:B------:R-:W-:Y:S01]  /*3490*/  FSETP.GEU.AND P5, PT, R35, -126, PT ;  /* 0xc2fc00002300780b */ /* 0x000fe20003fae000 */
[----:B------:R-:W-:Y:S02]  /*34a0*/  UIADD3 UR6, UR22, 0x1080, URZ ;  /* 0x0000108016067890 */ /* 0x000fe4000fffe03f */
[----:B------:R-:W3:Y:S01]  /*34b0*/  MUFU.EX2 R32, R32 ;  /* 0x0000002000207308 */ /* 0x000ee20000000800 */
[----:B------:R-:W-:Y:S01]  /*34c0*/  @!P2 FMUL R36, R36, 0.5 ;  /* 0x3f0000002424a820 */ /* 0x000fe20000400000 */
[----:B------:R-:W-:Y:S01]  /*34d0*/  UMOV UR7, 0x40000040 ;  /* 0x4000004000077882 */ /* 0x000fe20000000000 */
[----:B------:R-:W-:-:S02]  /*34e0*/  @!P3 FMUL R37, R37, 0.5 ;  /* 0x3f0000002525b820 */ /* 0x000fc40000400000 */
[----:B------:R-:W-:-:S03]  /*34f0*/  @!P4 FMUL R34, R34, 0.5 ;  /* 0x3f0000002222c820 */ /* 0x000fc60000400000 */
[----:B------:R-:W4:Y:S02]  /*3500*/  MUFU.EX2 R33, R33 ;  /* 0x0000002100217308 */ /* 0x000f240000000800 */
[----:B------:R-:W-:-:S06]  /*3510*/  @!P5 FMUL R35, R35, 0.5 ;  /* 0x3f0000002323d820 */ /* 0x000fcc0000400000 */
[----:B------:R-:W5:Y:S01]  /*3520*/  MUFU.EX2 R36, R36 ;  /* 0x0000002400247308 */ /* 0x000f620000000800 */
[----:B---3--:R-:W-:Y:S01]  /*3530*/  @!P6 FMUL R32, R32, R32 ;  /* 0x000000202020e220 */ /* 0x008fe20000400000 */
[----:B------:R-:W-:-:S06]  /*3540*/  FSETP.GEU.AND P6, PT, R38, -126, PT ;  /* 0xc2fc00002600780b */ /* 0x000fcc0003fce000 */
[----:B------:R-:W3:Y:S01]  /*3550*/  MUFU.EX2 R37, R37 ;  /* 0x0000002500257308 */ /* 0x000ee20000000800 */
[----:B----4-:R-:W-:Y:S01]  /*3560*/  @!P1 FMUL R33, R33, R33 ;  /* 0x0000002121219220 */ /* 0x010fe20000400000 */
[----:B------:R-:W-:-:S05]  /*3570*/  FSETP.GEU.AND P1, PT, R39, -126, PT ;  /* 0xc2fc00002700780b */ /* 0x000fca0003f2e000 */
[----:B------:R-:W-:Y:S01]  /*3580*/  @!P6 FMUL R38, R38, 0.5 ;  /* 0x3f0000002626e820 */ /* 0x000fe20000400000 */
[----:B------:R-:W4:Y:S01]  /*3590*/  MUFU.EX2 R34, R34 ;  /* 0x0000002200227308 */ /* 0x000f220000000800 */
[----:B-----5:R-:W-:Y:S01]  /*35a0*/  @!P2 FMUL R36, R36, R36 ;  /* 0x000000242424a220 */ /* 0x020fe20000400000 */
[----:B------:R-:W-:-:S05]  /*35b0*/  FSETP.GEU.AND P2, PT, R44, -126, PT ;  /* 0xc2fc00002c00780b */ /* 0x000fca0003f4e000 */
[----:B------:R-:W-:Y:S01]  /*35c0*/  @!P1 FMUL R39, R39, 0.5 ;  /* 0x3f00000027279820 */ /* 0x000fe20000400000 */
[----:B-12---:R-:W1:Y:S01]  /*35d0*/  MUFU.EX2 R21, R35 ;  /* 0x0000002300157308 */ /* 0x006e620000000800 */
[----:B---3--:R-:W-:Y:S01]  /*35e0*/  @!P3 FMUL R37, R37, R37 ;  /* 0x000000252525b220 */ /* 0x008fe20000400000 */
[----:B------:R-:W-:-:S05]  /*35f0*/  FSETP.GEU.AND P3, PT, R45, -126, PT ;  /* 0xc2fc00002d00780b */ /* 0x000fca0003f6e000 */
[----:B------:R-:W-:Y:S01]  /*3600*/  @!P2 FMUL R44, R44, 0.5 ;  /* 0x3f0000002c2ca820 */ /* 0x000fe20000400000 */
[----:B------:R-:W2:Y:S01]  /*3610*/  MUFU.EX2 R22, R38 ;  /* 0x0000002600167308 */ /* 0x000ea20000000800 */
[----:B----4-:R-:W-:Y:S01]  /*3620*/  @!P4 FMUL R34, R34, R34 ;  /* 0x000000222222c220 */ /* 0x010fe20000400000 */
[----:B------:R-:W-:-:S05]  /*3630*/  FSETP.GEU.AND P4, PT, R42, -126, PT ;  /* 0xc2fc00002a00780b */ /* 0x000fca0003f8e000 */
[----:B------:R-:W-:Y:S01]  /*3640*/  @!P3 FMUL R45, R45, 0.5 ;  /* 0x3f0000002d2db820 */ /* 0x000fe20000400000 */
[----:B------:R-:W3:Y:S01]  /*3650*/  MUFU.EX2 R29, R39 ;  /* 0x00000027001d7308 */ /* 0x000ee20000000800 */
[----:B-1----:R-:W-:Y:S01]  /*3660*/  @!P5 FMUL R21, R21, R21 ;  /* 0x000000151515d220 */ /* 0x002fe20000400000 */
[----:B------:R-:W-:-:S05]  /*3670*/  FSETP.GEU.AND P5, PT, R43, -126, PT ;  /* 0xc2fc00002b00780b */ /* 0x000fca0003fae000 */
[----:B------:R-:W-:Y:S01]  /*3680*/  @!P4 FMUL R42, R42, 0.5 ;  /* 0x3f0000002a2ac820 */ /* 0x000fe20000400000 */
[----:B------:R-:W1:Y:S01]  /*3690*/  MUFU.EX2 R44, R44 ;  /* 0x0000002c002c7308 */ /* 0x000e620000000800 */
[----:B--2---:R-:W-:Y:S01]  /*36a0*/  @!P6 FMUL R22, R22, R22 ;  /* 0x000000161616e220 */ /* 0x004fe20000400000 */
[----:B------:R-:W-:-:S05]  /*36b0*/  FSETP.GEU.AND P6, PT, R40, -126, PT ;  /* 0xc2fc00002800780b */ /* 0x000fca0003fce000 */
[----:B------:R-:W-:Y:S01]  /*36c0*/  @!P5 FMUL R43, R43, 0.5 ;  /* 0x3f0000002b2bd820 */ /* 0x000fe20000400000 */
[----:B------:R-:W2:Y:S01]  /*36d0*/  MUFU.EX2 R45, R45 ;  /* 0x0000002d002d7308 */ /* 0x000ea20000000800 */
[----:B---3--:R-:W-:Y:S01]  /*36e0*/  @!P1 FMUL R29, R29, R29 ;  /* 0x0000001d1d1d9220 */ /* 0x008fe20000400000 */
        /* <DEDUP_REMOVED lines=31> */
[----:B------:R-:W-:Y:S02]  /*38e0*/  WARPGROUP.DEPBAR.LE gsb0, 0x0 ;  /* 0x00008000000079c5 */ /* 0x000fe40000010000 */
[----:B------:R-:W-:Y:S01]  /*38f0*/  F2FP.BF16.F32.PACK_AB R24, R33, R32 ;  /* 0x000000202118723e */ /* 0x000fe200000010ff */
[----:B--2---:R-:W-:Y:S01]  /*3900*/  @!P3 FMUL R53, R53, R53 ;  /* 0x000000353535b220 */ /* 0x004fe20000400000 */
[----:B------:R-:W-:Y:S02]  /*3910*/  F2FP.BF16.F32.PACK_AB R26, R37, R36 ;  /* 0x00000024251a723e */ /* 0x000fe400000010ff */
[----:B------:R-:W-:Y:S01]  /*3920*/  F2FP.BF16.F32.PACK_AB R25, R21, R34 ;  /* 0x000000221519723e */ /* 0x000fe200000010ff */
[----:B------:R-:W2:Y:S01]  /*3930*/  MUFU.EX2 R50, R50 ;  /* 0x0000003200327308 */ /* 0x000ea20000000800 */
[----:B------:R-:W-:Y:S01]  /*3940*/  F2FP.BF16.F32.PACK_AB R27, R29, R22 ;  /* 0x000000161d1b723e */ /* 0x000fe200000010ff */
[----:B---3--:R-:W-:Y:S01]  /*3950*/  @!P6 FMUL R28, R28, R28 ;  /* 0x0000001c1c1ce220 */ /* 0x008fe20000400000 */
[----:B------:R-:W-:Y:S01]  /*3960*/  FSETP.GEU.AND P6, PT, R48, -126, PT ;  /* 0xc2fc00003000780b */ /* 0x000fe20003fce000 */
[----:B------:R-:W-:Y:S01]  /*3970*/  @!P2 FMUL R60, R60, 0.5 ;  /* 0x3f0000003c3ca820 */ /* 0x000fe20000400000 */
[----:B------:R-:W-:Y:S01]  /*3980*/  WARPGROUP.ARRIVE ;  /* 0x00000000000079c5 */ /* 0x000fe20000000000 */
[----:B------:R-:W-:-:S02]  /*3990*/  FSETP.GEU.AND P3, PT, R61, -126, PT ;  /* 0xc2fc00003d00780b */ /* 0x000fc40003f6e000 */
[----:B------:R-:W3:Y:S01]  /*39a0*/  MUFU.EX2 R39, R51 ;  /* 0x0000003300277308 */ /* 0x000ee20000000800 */
[----:B-1----:R-:W-:Y:S01]  /*39b0*/  @!P1 FMUL R35, R35, R35 ;  /* 0x0000002323239220 */ /* 0x002fe20000400000 */
[----:B------:R-:W-:Y:S01]  /*39c0*/  FSETP.GEU.AND P1, PT, R49, -126, PT ;  /* 0xc2fc00003100780b */ /* 0x000fe20003f2e000 */
[----:B------:R-:W-:Y:S01]  /*39d0*/  HGMMA.64x128x16.F32.BF16 R152, R24, gdesc[UR4].tnspB, R152, gsb0 ;  /* 0x41e0000418987df0 */ /* 0x000fe20008001898 */
[----:B------:R-:W-:Y:S01]  /*39e0*/  UIADD3 UR6, UR22, 0x1100, URZ ;  /* 0x0000110016067890 */ /* 0x000fe2000fffe03f */
[----:B------:R-:W-:-:S03]  /*39f0*/  UMOV UR7, 0x40000040 ;  /* 0x4000004000077882 */ /* 0x000fc60000000000 */
[----:B------:R-:W-:Y:S01]  /*3a00*/  @!P6 FMUL R48, R48, 0.5 ;  /* 0x3f0000003030e820 */ /* 0x000fe20000400000 */
[----:B--2---:R-:W-:Y:S01]  /*3a10*/  @!P4 FMUL R50, R50, R50 ;  /* 0x000000323232c220 */ /* 0x004fe20000400000 */
[----:B------:R-:W-:Y:S01]  /*3a20*/  FSETP.GEU.AND P4, PT, R58, -126, PT ;  /* 0xc2fc00003a00780b */ /* 0x000fe20003f8e000 */
[----:B------:R-:W-:Y:S01]  /*3a30*/  @!P3 FMUL R61, R61, 0.5 ;  /* 0x3f0000003d3db820 */ /* 0x000fe20000400000 */
[----:B------:R-:W1:Y:S03]  /*3a40*/  MUFU.EX2 R60, R60 ;  /* 0x0000003c003c7308 */ /* 0x000e660000000800 */
[----:B------:R-:W-:Y:S01]  /*3a50*/  @!P1 FMUL R49, R49, 0.5 ;  /* 0x3f00000031319820 */ /* 0x000fe20000400000 */
[----:B---3--:R-:W-:Y:S01]  /*3a60*/  @!P5 FMUL R39, R39, R39 ;  /* 0x000000272727d220 */ /* 0x008fe20000400000 */
[----:B------:R-:W-:-:S03]  /*3a70*/  FSETP.GEU.AND P5, PT, R59, -126, PT ;  /* 0xc2fc00003b00780b */ /* 0x000fc60003fae000 */
[----:B------:R-:W2:Y:S03]  /*3a80*/  MUFU.EX2 R48, R48 ;  /* 0x0000003000307308 */ /* 0x000ea60000000800 */
[----:B------:R-:W-:-:S05]  /*3a90*/  @!P4 FMUL R58, R58, 0.5 ;  /* 0x3f0000003a3ac820 */ /* 0x000fca0000400000 */
[----:B------:R-:W3:Y:S01]  /*3aa0*/  MUFU.EX2 R49, R49 ;  /* 0x0000003100317308 */ /* 0x000ee20000000800 */
[----:B-1----:R-:W-:Y:S01]  /*3ab0*/  @!P2 FMUL R60, R60, R60 ;  /* 0x0000003c3c3ca220 */ /* 0x002fe20000400000 */
[----:B------:R-:W-:Y:S01]  /*3ac0*/  FSETP.GEU.AND P2, PT, R68, -126, PT ;  /* 0xc2fc00004400780b */ /* 0x000fe20003f4e000 */
[----:B------:R-:W-:-:S05]  /*3ad0*/  @!P5 FMUL R59, R59, 0.5 ;  /* 0x3f0000003b3bd820 */ /* 0x000fca0000400000 */
        /* <DEDUP_REMOVED lines=54> */
[----:B------:R-:W-:Y:S01]  /*3e40*/  FSETP.GEU.AND P2, PT, R84, -126, PT ;  /* 0xc2fc00005400780b */ /* 0x000fe20003f4e000 */
[----:B------:R-:W-:Y:S02]  /*3e50*/  WARPGROUP.DEPBAR.LE gsb0, 0x0 ;  /* 0x00008000000079c5 */ /* 0x000fe40000010000 */
[----:B------:R-:W-:-:S03]  /*3e60*/  F2FP.BF16.F32.PACK_AB R24, R41, R40 ;  /* 0x000000282918723e */ /* 0x000fc600000010ff */
[----:B------:R-:W3:Y:S01]  /*3e70*/  MUFU.EX2 R51, R63 ;  /* 0x0000003f00337308 */ /* 0x000ee20000000800 */
[----:B------:R-:W-:Y:S01]  /*3e80*/  F2FP.BF16.F32.PACK_AB R26, R45, R44 ;  /* 0x0000002c2d1a723e */ /* 0x000fe200000010ff */
[----:B------:R-:W-:Y:S01]  /*3e90*/  @!P5 FMUL R75, R75, 0.5 ;  /* 0x3f0000004b4bd820 */ /* 0x000fe20000400000 */
[----:B------:R-:W-:Y:S01]  /*3ea0*/  F2FP.BF16.F32.PACK_AB R25, R31, R42 ;  /* 0x0000002a1f19723e */ /* 0x000fe200000010ff */
[----:B-1----:R-:W-:Y:S01]  /*3eb0*/  @!P3 FMUL R77, R77, R77 ;  /* 0x0000004d4d4db220 */ /* 0x002fe20000400000 */
[----:B------:R-:W-:Y:S02]  /*3ec0*/  F2FP.BF16.F32.PACK_AB R27, R35, R28 ;  /* 0x0000001c231b723e */ /* 0x000fe400000010ff */
[----:B------:R-:W-:Y:S01]  /*3ed0*/  FSETP.GEU.AND P3, PT, R85, -126, PT ;  /* 0xc2fc00005500780b */ /* 0x000fe20003f6e000 */
[----:B------:R-:W1:Y:S01]  /*3ee0*/  MUFU.EX2 R74, R74 ;  /* 0x0000004a004a7308 */ /* 0x000e620000000800 */
[----:B------:R-:W-:Y:S01]  /*3ef0*/  WARPGROUP.ARRIVE ;  /* 0x00000000000079c5 */ /* 0x000fe20000000000 */
[----:B--2---:R-:W-:Y:S01]  /*3f00*/  @!P6 FMUL R38, R38, R38 ;  /* 0x000000262626e220 */ /* 0x004fe20000400000 */
[----:B------:R-:W-:Y:S01]  /*3f10*/  FSETP.GEU.AND P6, PT, R64, -126, PT ;  /* 0xc2fc00004000780b */ /* 0x000fe20003fce000 */
[----:B------:R-:W-:-:S03]  /*3f20*/  @!P2 FMUL R84, R84, 0.5 ;  /* 0x3f0000005454a820 */ /* 0x000fc60000400000 */
[----:B------:R-:W-:Y:S01]  /*3f30*/  HGMMA.64x128x16.F32.BF16 R152, R24, gdesc[UR4].tnspB, R152, gsb0 ;  /* 0x41e0000418987df0 */ /* 0x000fe20008001898 */
[----:B------:R-:W-:Y:S01]  /*3f40*/  UIADD3 UR6, UR22, 0x1180, URZ ;  /* 0x0000118016067890 */ /* 0x000fe2000fffe03f */
[----:B---3--:R-:W-:Y:S01]  /*3f50*/  @!P1 FMUL R51, R51, R51 ;  /* 0x0000003333339220 */ /* 0x008fe20000400000 */
[----:B------:R-:W-:Y:S01]  /*3f60*/  UMOV UR7, 0x40000040 ;  /* 0x4000004000077882 */ /* 0x000fe20000000000 */
[----:B------:R-:W-:Y:S01]  /*3f70*/  FSETP.GEU.AND P1, PT, R65, -126, PT ;  /* 0xc2fc00004100780b */ /* 0x000fe20003f2e000 */
[----:B------:R-:W2:Y:S01]  /*3f80*/  MUFU.EX2 R67, R75 ;  /* 0x0000004b00437308 */ /* 0x000ea20000000800 */
[----:B------:R-:W-:-:S03]  /*3f90*/  @!P3 FMUL R85, R85, 0.5 ;  /* 0x3f0000005555b820 */ /* 0x000fc60000400000 */
[----:B------:R-:W-:Y:S01]  /*3fa0*/  @!P6 FMUL R64, R64, 0.5 ;  /* 0x3f0000004040e820 */ /* 0x000fe20000400000 */
[----:B-1----:R-:W-:Y:S01]  /*3fb0*/  @!P4 FMUL R74, R74, R74 ;  /* 0x0000004a4a4ac220 */ /* 0x002fe20000400000 */
[----:B------:R-:W-:Y:S02]  /*3fc0*/  FSETP.GEU.AND P4, PT, R82, -126, PT ;  /* 0xc2fc00005200780b */ /* 0x000fe40003f8e000 */
[----:B------:R-:W1:Y:S04]  /*3fd0*/  MUFU.EX2 R84, R84 ;  /* 0x0000005400547308 */ /* 0x000e680000000800 */
[----:B------:R-:W-:-:S04]  /*3fe0*/  @!P1 FMUL R65, R65, 0.5 ;  /* 0x3f00000041419820 */ /* 0x000fc80000400000 */
[----:B------:R-:W3:Y:S01]  /*3ff0*/  MUFU.EX2 R64, R64 ;  /* 0x0000004000407308 */ /* 0x000ee20000000800 */
[----:B--2---:R-:W-:Y:S01]  /*4000*/  @!P5 FMUL R67, R67, R67 ;  /* 0x000000434343d220 */ /* 0x004fe20000400000 */
[----:B------:R-:W-:Y:S01]  /*4010*/  FSETP.GEU.AND P5, PT, R83, -126, PT ;  /* 0xc2fc00005300780b */ /* 0x000fe20003fae000 */
[----:B------:R-:W-:-:S05]  /*4020*/  @!P4 FMUL R82, R82, 0.5 ;  /* 0x3f0000005252c820 */ /* 0x000fca0000400000 */
[----:B------:R-:W2:Y:S01]  /*4030*/  MUFU.EX2 R65, R65 ;  /* 0x0000004100417308 */ /* 0x000ea20000000800 */
[----:B-1----:R-:W-:Y:S01]  /*4040*/  @!P2 FMUL R84, R84, R84 ;  /* 0x000000545454a220 */ /* 0x002fe20000400000 */
[----:B------:R-:W-:-:S05]  /*4050*/  FSETP.GEU.AND P2, PT, R92, -126, PT ;  /* 0xc2fc00005c00780b */ /* 0x000fca0003f4e000 */
[----:B------:R-:W-:Y:S01]  /*4060*/  @!P5 FMUL R83, R83, 0.5 ;  /* 0x3f0000005353d820 */ /* 0x000fe20000400000 */
[----:B------:R-:W1:Y:S01]  /*4070*/  MUFU.EX2 R85, R85 ;  /* 0x0000005500557308 */ /* 0x000e620000000800 */
[----:B---3--:R-:W-:Y:S01]  /*4080*/  @!P6 FMUL R64, R64, R64 ;  /* 0x000000404040e220 */ /* 0x008fe20000400000 */
[----:B------:R-:W-:-:S05]  /*4090*/  FSETP.GEU.AND P6, PT, R70, -126, PT ;  /* 0xc2fc00004600780b */ /* 0x000fca0003fce000 */
[----:B------:R-:W-:Y:S01]  /*40a0*/  @!P2 FMUL R92, R92, 0.5 ;  /* 0x3f0000005c5ca820 */ /* 0x000fe20000400000 */
[----:B------:R-:W3:Y:S01]  /*40b0*/  MUFU.EX2 R82, R82 ;  /* 0x0000005200527308 */ /* 0x000ee20000000800 */
[----:B--2---:R-:W-:Y:S01]  /*40c0*/  @!P1 FMUL R65, R65, R65 ;  /* 0x0000004141419220 */ /* 0x004fe20000400000 */
[----:B------:R-:W-:-:S05]  /*40d0*/  FSETP.GEU.AND P1, PT, R71, -126, PT ;  /* 0xc2fc00004700780b */ /* 0x000fca0003f2e000 */
[----:B------:R-:W-:Y:S01]  /*40e0*/  @!P6 FMUL R70, R70, 0.5 ;  /* 0x3f0000004646e820 */ /* 0x000fe20000400000 */
[----:B-1----:R-:W-:Y:S01]  /*40f0*/  @!P3 FMUL R85, R85, R85 ;  /* 0x000000555555b220 */ /* 0x002fe20000400000 */
[----:B------:R-:W-:Y:S02]  /*4100*/  FSETP.GEU.AND P3, PT, R93, -126, PT ;  /* 0xc2fc00005d00780b */ /* 0x000fe40003f6e000 */
[----:B------:R-:W1:Y:S04]  /*4110*/  MUFU.EX2 R46, R70 ;  /* 0x00000046002e7308 */ /* 0x000e680000000800 */
[----:B------:R-:W-:Y:S01]  /*4120*/  @!P1 FMUL R71, R71, 0.5 ;  /* 0x3f00000047479820 */ /* 0x000fe20000400000 */
[----:B---3--:R-:W-:Y:S01]  /*4130*/  @!P4 FMUL R82, R82, R82 ;  /* 0x000000525252c220 */ /* 0x008fe20000400000 */
[----:B------:R-:W-:-:S02]  /*4140*/  FSETP.GEU.AND P4, PT, R90, -126, PT ;  /* 0xc2fc00005a00780b */ /* 0x000fc40003f8e000 */
        /* <DEDUP_REMOVED lines=16> */
[----:B------:R-:W-:-:S03]  /*4250*/  FSETP.GEU.AND P2, PT, R100, -126, PT ;  /* 0xc2fc00006400780b */ /* 0x000fc60003f4e000 */
[----:B------:R-:W-:Y:S02]  /*4260*/  FADD R14, R14, R83 ;  /* 0x000000530e0e7221 */ /* 0x000fe40000000000 */
[----:B------:R-:W-:Y:S01]  /*4270*/  @!P5 FMUL R91, R91, 0.5 ;  /* 0x3f0000005b5bd820 */ /* 0x000fe20000400000 */
[----:B------:R-:W1:Y:S01]  /*4280*/  MUFU.EX2 R73, R73 ;  /* 0x0000004900497308 */ /* 0x000e620000000800 */
[----:B--2---:R-:W-:Y:S01]  /*4290*/  @!P3 FMUL R70, R70, R70 ;  /* 0x000000464646b220 */ /* 0x004fe20000400000 */
[----:B------:R-:W-:-:S03]  /*42a0*/  FSETP.GEU.AND P3, PT, R101, -126, PT ;  /* 0xc2fc00006500780b */ /* 0x000fc60003f6e000 */
[----:B------:R-:W-:Y:S02]  /*42b0*/  FADD R15, R15, R70 ;  /* 0x000000460f0f7221 */ /* 0x000fe40000000000 */
[----:B------:R-:W-:Y:S01]  /*42c0*/  @!P2 FMUL R100, R100, 0.5 ;  /* 0x3f0000006464a820 */ /* 0x000fe20000400000 */
[----:B---3--:R-:W-:Y:S01]  /*42d0*/  @!P6 FMUL R72, R72, R72 ;  /* 0x000000484848e220 */ /* 0x008fe20000400000 */
[----:B------:R-:W-:-:S06]  /*42e0*/  FSETP.GEU.AND P6, PT, R78, -126, PT ;  /* 0xc2fc00004e00780b */ /* 0x000fcc0003fce000 */
[----:B------:R-:W-:Y:S01]  /*42f0*/  @!P3 FMUL R101, R101, 0.5 ;  /* 0x3f0000006565b820 */ /* 0x000fe20000400000 */
[----:B-1----:R-:W-:Y:S01]  /*4300*/  @!P1 FMUL R73, R73, R73 ;  /* 0x0000004949499220 */ /* 0x002fe20000400000 */
[----:B------:R-:W-:-:S05]  /*4310*/  FSETP.GEU.AND P1, PT, R79, -126, PT ;  /* 0xc2fc00004f00780b */ /* 0x000fca0003f2e000 */
[----:B------:R-:W-:-:S04]  /*4320*/  @!P6 FMUL R78, R78, 0.5 ;  /* 0x3f0000004e4ee820 */ /* 0x000fc80000400000 */
[----:B------:R-:W1:Y:S04]  /*4330*/  MUFU.EX2 R54, R78 ;  /* 0x0000004e00367308 */ /* 0x000e680000000800 */
[----:B------:R-:W-:-:S04]  /*4340*/  @!P1 FMUL R79, R79, 0.5 ;  /* 0x3f0000004f4f9820 */ /* 0x000fc80000400000 */
[----:B------:R-:W2:Y:S01]  /*4350*/  MUFU.EX2 R63, R79 ;  /* 0x0000004f003f7308 */ /* 0x000ea20000000800 */
[----:B------:R-:W-:Y:S02]  /*4360*/  WARPGROUP.DEPBAR.LE gsb0, 0x0 ;  /* 0x00008000000079c5 */ /* 0x000fe40000010000 */
[----:B------:R-:W-:Y:S02]  /*4370*/  F2FP.BF16.F32.PACK_AB R24, R49, R48 ;  /* 0x000000303118723e */ /* 0x000fe400000010ff */
[----:B------:R-:W-:Y:S02]  /*4380*/  F2FP.BF16.F32.PACK_AB R26, R53, R52 ;  /* 0x00000034351a723e */ /* 0x000fe400000010ff */
[----:B------:R-:W-:Y:S01]  /*4390*/  F2FP.BF16.F32.PACK_AB R25, R39, R50 ;  /* 0x000000322719723e */ /* 0x000fe200000010ff */
[----:B-1----:R-:W-:Y:S01]  /*43a0*/  @!P6 FMUL R54, R54, R54 ;  /* 0x000000363636e220 */ /* 0x002fe20000400000 */
[----:B------:R-:W-:Y:S02]  /*43b0*/  F2FP.BF16.F32.PACK_AB R27, R43, R30 ;  /* 0x0000001e2b1b723e */ /* 0x000fe400000010ff */
[----:B------:R-:W-:-:S02]  /*43c0*/  FSETP.GEU.AND P6, PT, R80, -126, PT ;  /* 0xc2fc00005000780b */ /* 0x000fc40003fce000 */
[----:B------:R-:W-:Y:S01]  /*43d0*/  WARPGROUP.ARRIVE ;  /* 0x00000000000079c5 */ /* 0x000fe20000000000 */
[----:B--2---:R-:W-:Y:S01]  /*43e0*/  @!P1 FMUL R63, R63, R63 ;  /* 0x0000003f3f3f9220 */ /* 0x004fe20000400000 */
[----:B------:R-:W-:-:S04]  /*43f0*/  FSETP.GEU.AND P1, PT, R81, -126, PT ;  /* 0xc2fc00005100780b */ /* 0x000fc80003f2e000 */
[----:B------:R-:W-:Y:S01]  /*4400*/  HGMMA.64x128x16.F32.BF16 R152, R24, gdesc[UR4].tnspB, R152, gsb0 ;  /* 0x41e0000418987df0 */ /* 0x000fe20008001898 */
[----:B------:R-:W-:Y:S01]  /*4410*/  UIADD3 UR6, UR22, 0x1200, URZ ;  /* 0x0000120016067890 */ /* 0x000fe2000fffe03f */
[----:B------:R-:W-:-:S03]  /*4420*/  UMOV UR7, 0x40000040 ;  /* 0x4000004000077882 */ /* 0x000fc60000000000 */
[----:B------:R-:W-:-:S04]  /*4430*/  @!P6 FMUL R80, R80, 0.5 ;  /* 0x3f0000005050e820 */ /* 0x000fc80000400000 */
[----:B------:R-:W-:Y:S02]  /*4440*/  @!P1 FMUL R81, R81, 0.5 ;  /* 0x3f00000051519820 */ /* 0x000fe40000400000 */
[----:B------:R-:W1:Y:S08]  /*4450*/  MUFU.EX2 R80, R80 ;  /* 0x0000005000507308 */ /* 0x000e700000000800 */
[----:B------:R-:W2:Y:S01]  /*4460*/  MUFU.EX2 R81, R81 ;  /* 0x0000005100517308 */ /* 0x000ea20000000800 */
[----:B-1----:R-:W-:Y:S01]  /*4470*/  @!P6 FMUL R80, R80, R80 ;  /* 0x000000505050e220 */ /* 0x002fe20000400000 */
[----:B------:R-:W-:Y:S01]  /*4480*/  FSETP.GEU.AND P6, PT, R86, -126, PT ;  /* 0xc2fc00005600780b */ /* 0x000fe20003fce000 */
[----:B--2---:R-:W-:Y:S01]  /*4490*/  @!P1 FMUL R81, R81, R81 ;  /* 0x0000005151519220 */ /* 0x004fe20000400000 */
[----:B------:R-:W-:-:S11]  /*44a0*/  FSETP.GEU.AND P1, PT, R87, -126, PT ;  /* 0xc2fc00005700780b */ /* 0x000fd60003f2e000 */
[----:B------:R-:W-:-:S04]  /*44b0*/  @!P6 FMUL R86, R86, 0.5 ;  /* 0x3f0000005656e820 */ /* 0x000fc80000400000 */
[----:B------:R-:W1:Y:S01]  /*44c0*/  MUFU.EX2 R62, R86 ;  /* 0x00000056003e7308 */ /* 0x000e620000000800 */
[----:B------:R-:W-:-:S07]  /*44d0*/  @!P1 FMUL R87, R87, 0.5 ;  /* 0x3f00000057579820 */ /* 0x000fce0000400000 */
[----:B------:R-:W2:Y:S08]  /*44e0*/  MUFU.EX2 R75, R87 ;  /* 0x00000057004b7308 */ /* 0x000eb00000000800 */
[----:B------:R-:W3:Y:S01]  /*44f0*/  MUFU.EX2 R87, R90 ;  /* 0x0000005a00577308 */ /* 0x000ee20000000800 */
[----:B-1----:R-:W-:Y:S01]  /*4500*/  @!P6 FMUL R62, R62, R62 ;  /* 0x0000003e3e3ee220 */ /* 0x002fe20000400000 */
[----:B------:R-:W-:-:S06]  /*4510*/  FSETP.GEU.AND P6, PT, R88, -126, PT ;  /* 0xc2fc00005800780b */ /* 0x000fcc0003fce000 */
[----:B------:R-:W1:Y:S01]  /*4520*/  MUFU.EX2 R86, R91 ;  /* 0x0000005b00567308 */ /* 0x000e620000000800 */
[----:B--2---:R-:W-:Y:S01]  /*4530*/  @!P1 FMUL R75, R75, R75 ;  /* 0x0000004b4b4b9220 */ /* 0x004fe20000400000 */
[----:B------:R-:W-:-:S05]  /*4540*/  FSETP.GEU.AND P1, PT, R89, -126, PT ;  /* 0xc2fc00005900780b */ /* 0x000fca0003f2e000 */
[----:B------:R-:W-:Y:S01]  /*4550*/  @!P6 FMUL R88, R88, 0.5 ;  /* 0x3f0000005858e820 */ /* 0x000fe20000400000 */
[----:B---3--:R-:W-:Y:S01]  /*4560*/  @!P4 FMUL R87, R87, R87 ;  /* 0x000000575757c220 */ /* 0x008fe20000400000 */
[----:B------:R-:W-:-:S04]  /*4570*/  FSETP.GEU.AND P4, PT, R98, -126, PT ;  /* 0xc2fc00006200780b */ /* 0x000fc80003f8e000 */
[----:B------:R-:W2:Y:S02]  /*4580*/  MUFU.EX2 R88, R88 ;  /* 0x0000005800587308 */ /* 0x000ea40000000800 */
[----:B------:R-:W-:Y:S01]  /*4590*/  @!P1 FMUL R89, R89, 0.5 ;  /* 0x3f00000059599820 */ /* 0x000fe20000400000 */
[----:B-1----:R-:W-:Y:S01]  /*45a0*/  @!P5 FMUL R86, R86, R86 ;  /* 0x000000565656d220 */ /* 0x002fe20000400000 */
[----:B------:R-:W-:-:S04]  /*45b0*/  FSETP.GEU.AND P5, PT, R99, -126, PT ;  /* 0xc2fc00006300780b */ /* 0x000fc80003fae000 */
[----:B------:R-:W1:Y:S01]  /*45c0*/  MUFU.EX2 R89, R89 ;  /* 0x0000005900597308 */ /* 0x000e620000000800 */
[----:B------:R-:W-:-:S07]  /*45d0*/  @!P4 FMUL R98, R98, 0.5 ;  /* 0x3f0000006262c820 */ /* 0x000fce0000400000 */
[----:B------:R-:W3:Y:S01]  /*45e0*/  MUFU.EX2 R93, R98 ;  /* 0x00000062005d7308 */ /* 0x000ee20000000800 */
[----:B--2---:R-:W-:Y:S01]  /*45f0*/  @!P6 FMUL R88, R88, R88 ;  /* 0x000000585858e220 */ /* 0x004fe20000400000 */
[----:B------:R-:W-:Y:S01]  /*4600*/  FSETP.GEU.AND P6, PT, R94, -126, PT ;  /* 0xc2fc00005e00780b */ /* 0x000fe20003fce000 */
[----:B------:R-:W-:Y:S02]  /*4610*/  @!P5 FMUL R99, R99, 0.5 ;  /* 0x3f0000006363d820 */ /* 0x000fe40000400000 */
[----:B------:R-:W-:-:S03]  /*4620*/  FADD R11, R11, R88 ;  /* 0x000000580b0b7221 */ /* 0x000fc60000000000 */
[----:B------:R-:W2:Y:S01]  /*4630*/  MUFU.EX2 R92, R99 ;  /* 0x00000063005c7308 */ /* 0x000ea20000000800 */
[----:B-1----:R-:W-:Y:S01]  /*4640*/  @!P1 FMUL R89, R89, R89 ;  /* 0x0000005959599220 */ /* 0x002fe20000400000 */
[----:B------:R-:W-:-:S03]  /*4650*/  FSETP.GEU.AND P1, PT, R95, -126, PT ;  /* 0xc2fc00005f00780b */ /* 0x000fc60003f2e000 */
[----:B------:R-:W-:Y:S02]  /*4660*/  FADD R12, R12, R89 ;  /* 0x000000590c0c7221 */ /* 0x000fe40000000000 */
[----:B------:R-:W-:Y:S01]  /*4670*/  @!P6 FMUL R94, R94, 0.5 ;  /* 0x3f0000005e5ee820 */ /* 0x000fe20000400000 */
[----:B---3--:R-:W-:Y:S01]  /*4680*/  @!P4 FMUL R93, R93, R93 ;  /* 0x0000005d5d5dc220 */ /* 0x008fe20000400000 */
[----:B------:R-:W-:Y:S02]  /*4690*/  FSETP.GEU.AND P4, PT, R106, -126, PT ;  /* 0xc2fc00006a00780b */ /* 0x000fe40003f8e000 */
[----:B------:R-:W1:Y:S01]  /*46a0*/  MUFU.EX2 R79, R94 ;  /* 0x0000005e004f7308 */ /* 0x000e620000000800 */
[----:B------:R-:W-:-:S03]  /*46b0*/  FADD R34, R34, R93 ;  /* 0x0000005d22227221 */ /* 0x000fc60000000000 */
[----:B------:R-:W-:Y:S01]  /*46c0*/  @!P1 FMUL R95, R95, 0.5 ;  /* 0x3f0000005f5f9820 */ /* 0x000fe20000400000 */
[----:B--2---:R-:W-:Y:S01]  /*46d0*/  @!P5 FMUL R92, R92, R92 ;  /* 0x0000005c5c5cd220 */ /* 0x004fe20000400000 */
[----:B------:R-:W-:Y:S02]  /*46e0*/  FSETP.GEU.AND P5, PT, R107, -126, PT ;  /* 0xc2fc00006b00780b */ /* 0x000fe40003fae000 */
[----:B------:R-:W2:Y:S01]  /*46f0*/  MUFU.EX2 R78, R95 ;  /* 0x0000005f004e7308 */ /* 0x000ea20000000800 */
[----:B------:R-:W-:Y:S02]  /*4700*/  FADD R21, R21, R92 ;  /* 0x0000005c15157221 */ /* 0x000fe40000000000 */
[----:B------:R-:W-:-:S05]  /*4710*/  @!P4 FMUL R106, R106, 0.5 ;  /* 0x3f0000006a6ac820 */ /* 0x000fca0000400000 */
[----:B------:R-:W3:Y:S01]  /*4720*/  MUFU.EX2 R95, R100 ;  /* 0x00000064005f7308 */ /* 0x000ee20000000800 */
[----:B-1----:R-:W-:Y:S01]  /*4730*/  @!P6 FMUL R79, R79, R79 ;  /* 0x0000004f4f4fe220 */ /* 0x002fe20000400000 */
[----:B------:R-:W-:Y:S01]  /*4740*/  FSETP.GEU.AND P6, PT, R96, -126, PT ;  /* 0xc2fc00006000780b */ /* 0x000fe20003fce000 */
[----:B------:R-:W-:Y:S02]  /*4750*/  @!P5 FMUL R107, R107, 0.5 ;  /* 0x3f0000006b6bd820 */ /* 0x000fe40000400000 */
[----:B------:R-:W-:Y:S01]  /*4760*/  FADD R20, R20, R79 ;  /* 0x0000004f14147221 */ /* 0x000fe20000000000 */
[----:B------:R-:W-:Y:S02]  /*4770*/  WARPGROUP.DEPBAR.LE gsb0, 0x0 ;  /* 0x00008000000079c5 */ /* 0x000fe40000010000 */
[----:B------:R-:W-:Y:S01]  /*4780*/  F2FP.BF16.F32.PACK_AB R24, R57, R56 ;  /* 0x000000383918723e */ /* 0x000fe200000010ff */
[----:B--2---:R-:W-:Y:S01]  /*4790*/  @!P1 FMUL R78, R78, R78 ;  /* 0x0000004e4e4e9220 */ /* 0x004fe20000400000 */
[----:B------:R-:W-:Y:S01]  /*47a0*/  F2FP.BF16.F32.PACK_AB R26, R61, R60 ;  /* 0x0000003c3d1a723e */ /* 0x000fe200000010ff */
[----:B------:R-:W1:Y:S01]  /*47b0*/  MUFU.EX2 R94, R101 ;  /* 0x00000065005e7308 */ /* 0x000e620000000800 */
[----:B------:R-:W-:-:S03]  /*47c0*/  F2FP.BF16.F32.PACK_AB R25, R47, R58 ;  /* 0x0000003a2f19723e */ /* 0x000fc600000010ff */
[----:B------:R-:W-:Y:S01]  /*47d0*/  @!P6 FMUL R96, R96, 0.5 ;  /* 0x3f0000006060e820 */ /* 0x000fe20000400000 */
[----:B------:R-:W-:Y:S01]  /*47e0*/  F2FP.BF16.F32.PACK_AB R27, R51, R38 ;  /* 0x00000026331b723e */ /* 0x000fe200000010ff */
[----:B---3--:R-:W-:Y:S01]  /*47f0*/  @!P2 FMUL R95, R95, R95 ;  /* 0x0000005f5f5fa220 */ /* 0x008fe20000400000 */
[----:B------:R-:W-:Y:S01]  /*4800*/  FSETP.GEU.AND P1, PT, R97, -126, PT ;  /* 0xc2fc00006100780b */ /* 0x000fe20003f2e000 */
[----:B------:R-:W-:Y:S01]  /*4810*/  FADD R23, R23, R78 ;  /* 0x0000004e17177221 */ /* 0x000fe20000000000 */
[----:B------:R-:W-:Y:S01]  /*4820*/  WARPGROUP.ARRIVE ;  /* 0x00000000000079c5 */ /* 0x000fe20000000000 */
[----:B------:R-:W2:Y:S01]  /*4830*/  MUFU.EX2 R91, R96 ;  /* 0x00000060005b7308 */ /* 0x000ea20000000800 */
[----:B------:R-:W-:Y:S01]  /*4840*/  FSETP.GEU.AND P2, PT, R108, -126, PT ;  /* 0xc2fc00006c00780b */ /* 0x000fe20003f4e000 */
[----:B------:R-:W-:-:S03]  /*4850*/  FADD R36, R36, R95 ;  /* 0x0000005f24247221 */ /* 0x000fc60000000000 */
[----:B------:R-:W-:Y:S01]  /*4860*/  HGMMA.64x128x16.F32.BF16 R152, R24, gdesc[UR4].tnspB, R152, gsb0 ;  /* 0x41e0000418987df0 */ /* 0x000fe20008001898 */
[----:B------:R-:W-:Y:S01]  /*4870*/  UIADD3 UR6, UR22, 0x1280, URZ ;  /* 0x0000128016067890 */ /* 0x000fe2000fffe03f */
[----:B------:R-:W-:Y:S01]  /*4880*/  UMOV UR7, 0x40000040 ;  /* 0x4000004000077882 */ /* 0x000fe20000000000 */
[----:B-1----:R-:W-:Y:S02]  /*4890*/  @!P3 FMUL R94, R94, R94 ;  /* 0x0000005e5e5eb220 */ /* 0x002fe40000400000 */
[----:B------:R-:W-:Y:S01]  /*48a0*/  @!P1 FMUL R97, R97, 0.5 ;  /* 0x3f00000061619820 */ /* 0x000fe20000400000 */
[----:B------:R-:W-:Y:S01]  /*48b0*/  FSETP.GEU.AND P3, PT, R109, -126, PT ;  /* 0xc2fc00006d00780b */ /* 0x000fe20003f6e000 */
[----:B------:R-:W-:Y:S02]  /*48c0*/  FADD R37, R37, R94 ;  /* 0x0000005e25257221 */ /* 0x000fe40000000000 */
[----:B------:R-:W1:Y:S01]  /*48d0*/  MUFU.EX2 R90, R97 ;  /* 0x00000061005a7308 */ /* 0x000e620000000800 */
[----:B------:R-:W-:Y:S01]  /*48e0*/  @!P2 FMUL R108, R108, 0.5 ;  /* 0x3f0000006c6ca820 */ /* 0x000fe20000400000 */
[----:B--2---:R-:W-:Y:S01]  /*48f0*/  @!P6 FMUL R91, R91, R91 ;  /* 0x0000005b5b5be220 */ /* 0x004fe20000400000 */
[----:B------:R-:W-:-:S05]  /*4900*/  FSETP.GEU.AND P6, PT, R102, -126, PT ;  /* 0xc2fc00006600780b */ /* 0x000fca0003fce000 */
[----:B------:R-:W2:Y:S02]  /*4910*/  MUFU.EX2 R101, R108 ;  /* 0x0000006c00657308 */ /* 0x000ea40000000800 */
[----:B------:R-:W-:-:S06]  /*4920*/  @!P3 FMUL R109, R109, 0.5 ;  /* 0x3f0000006d6db820 */ /* 0x000fcc0000400000 */
[----:B------:R-:W3:Y:S01]  /*4930*/  MUFU.EX2 R100, R109 ;  /* 0x0000006d00647308 */ /* 0x000ee20000000800 */
[----:B-1----:R-:W-:Y:S01]  /*4940*/  @!P1 FMUL R90, R90, R90 ;  /* 0x0000005a5a5a9220 */ /* 0x002fe20000400000 */
[----:B------:R-:W-:Y:S01]  /*4950*/  FSETP.GEU.AND P1, PT, R103, -126, PT ;  /* 0xc2fc00006700780b */ /* 0x000fe20003f2e000 */
[----:B------:R-:W-:-:S05]  /*4960*/  @!P6 FMUL R102, R102, 0.5 ;  /* 0x3f0000006666e820 */ /* 0x000fca0000400000 */
[----:B------:R-:W1:Y:S01]  /*4970*/  MUFU.EX2 R97, R102 ;  /* 0x0000006600617308 */ /* 0x000e620000000800 */
[----:B--2---:R-:W-:Y:S01]  /*4980*/  @!P2 FMUL R101, R101, R101 ;  /* 0x000000656565a220 */ /* 0x004fe20000400000 */
[----:B------:R-:W-:-:S03]  /*4990*/  FSETP.GEU.AND P2, PT, R116, -126, PT ;  /* 0xc2fc00007400780b */ /* 0x000fc60003f4e000 */
[----:B------:R-:W-:Y:S02]  /*49a0*/  FADD R44, R44, R101 ;  /* 0x000000652c2c7221 */ /* 0x000fe40000000000 */
[----:B------:R-:W-:Y:S01]  /*49b0*/  @!P1 FMUL R103, R103, 0.5 ;  /* 0x3f00000067679820 */ /* 0x000fe20000400000 */
[----:B------:R-:W2:Y:S01]  /*49c0*/  MUFU.EX2 R102, R107 ;  /* 0x0000006b00667308 */ /* 0x000ea20000000800 */
[----:B---3--:R-:W-:Y:S01]  /*49d0*/  @!P3 FMUL R100, R100, R100 ;  /* 0x000000646464b220 */ /* 0x008fe20000400000 */
[----:B------:R-:W-:-:S03]  /*49e0*/  FSETP.GEU.AND P3, PT, R117, -126, PT ;  /* 0xc2fc00007500780b */ /* 0x000fc60003f6e000 */
[----:B------:R-:W-:Y:S02]  /*49f0*/  FADD R45, R45, R100 ;  /* 0x000000642d2d7221 */ /* 0x000fe40000000000 */
        /* <DEDUP_REMOVED lines=8> */
[----:B------:R-:W-:-:S05]  /*4a80*/  FSETP.GEU.AND P5, PT, R115, -126, PT ;  /* 0xc2fc00007300780b */ /* 0x000fca0003fae000 */
[----:B------:R-:W-:Y:S01]  /*4a90*/  @!P6 FMUL R104, R104, 0.5 ;  /* 0x3f0000006868e820 */ /* 0x000fe20000400000 */
[----:B---3--:R-:W-:Y:S01]  /*4aa0*/  @!P1 FMUL R96, R96, R96 ;  /* 0x0000006060609220 */ /* 0x008fe20000400000 */
[----:B------:R-:W-:Y:S02]  /*4ab0*/  FSETP.GEU.AND P1, PT, R105, -126, PT ;  /* 0xc2fc00006900780b */ /* 0x000fe40003f2e000 */
[----:B------:R-:W2:Y:S01]  /*4ac0*/  MUFU.EX2 R217, R104 ;  /* 0x0000006800d97308 */ /* 0x000ea20000000800 */
[----:B------:R-:W-:-:S03]  /*4ad0*/  FADD R29, R29, R96 ;  /* 0x000000601d1d7221 */ /* 0x000fc60000000000 */
[----:B------:R-:W-:Y:S01]  /*4ae0*/  @!P5 FMUL R115, R115, 0.5 ;  /* 0x3f0000007373d820 */ /* 0x000fe20000400000 */
[----:B-1----:R-:W-:Y:S01]  /*4af0*/  @!P4 FMUL R103, R103, R103 ;  /* 0x000000676767c220 */ /* 0x002fe20000400000 */
[----:B------:R-:W-:Y:S02]  /*4b00*/  FSETP.GEU.AND P4, PT, R114, -126, PT ;  /* 0xc2fc00007200780b */ /* 0x000fe40003f8e000 */
[----:B------:R-:W1:Y:S03]  /*4b10*/  MUFU.EX2 R104, R115 ;  /* 0x0000007300687308 */ /* 0x000e660000000800 */
[----:B------:R-:W-:-:S05]  /*4b20*/  @!P1 FMUL R105, R105, 0.5 ;  /* 0x3f00000069699820 */ /* 0x000fca0000400000 */
        /* <DEDUP_REMOVED lines=24> */
[----:B------:R-:W-:-:S03]  /*4cb0*/  FADD R28, R28, R99 ;  /* 0x000000631c1c7221 */ /* 0x000fc60000000000 */
        /* <DEDUP_REMOVED lines=8> */
[----:B------:R-:W-:Y:S01]  /*4d40*/  FADD R35, R35, R98 ;  /* 0x0000006223237221 */ /* 0x000fe20000000000 */
[----:B------:R-:W-:Y:S02]  /*4d50*/  WARPGROUP.DEPBAR.LE gsb0, 0x0 ;  /* 0x00008000000079c5 */ /* 0x000fe40000010000 */
[----:B------:R-:W-:Y:S01]  /*4d60*/  F2FP.BF16.F32.PACK_AB R24, R65, R64 ;  /* 0x000000404118723e */ /* 0x000fe200000010ff */
[----:B------:R-:W3:Y:S01]  /*4d70*/  MUFU.EX2 R107, R112 ;  /* 0x00000070006b7308 */ /* 0x000ee20000000800 */
[----:B------:R-:W-:Y:S01]  /*4d80*/  F2FP.BF16.F32.PACK_AB R26, R69, R68 ;  /* 0x00000044451a723e */ /* 0x000fe200000010ff */
[----:B-1----:R-:W-:Y:S01]  /*4d90*/  @!P2 FMUL R111, R111, R111 ;  /* 0x0000006f6f6fa220 */ /* 0x002fe20000400000 */
[----:B------:R-:W-:Y:S01]  /*4da0*/  F2FP.BF16.F32.PACK_AB R25, R55, R66 ;  /* 0x000000423719723e */ /* 0x000fe200000010ff */
[----:B------:R-:W-:Y:S01]  /*4db0*/  @!P3 FMUL R125, R125, 0.5 ;  /* 0x3f0000007d7db820 */ /* 0x000fe20000400000 */
[----:B------:R-:W-:Y:S01]  /*4dc0*/  F2FP.BF16.F32.PACK_AB R27, R59, R46 ;  /* 0x0000002e3b1b723e */ /* 0x000fe200000010ff */
[----:B------:R-:W-:Y:S01]  /*4dd0*/  @!P1 FMUL R113, R113, 0.5 ;  /* 0x3f00000071719820 */ /* 0x000fe20000400000 */
[----:B------:R-:W-:Y:S01]  /*4de0*/  FSETP.GEU.AND P2, PT, R124, -126, PT ;  /* 0xc2fc00007c00780b */ /* 0x000fe20003f4e000 */
[----:B------:R-:W1:Y:S01]  /*4df0*/  MUFU.EX2 R114, R125 ;  /* 0x0000007d00727308 */ /* 0x000e620000000800 */
[----:B------:R-:W-:Y:S01]  /*4e00*/  WARPGROUP.ARRIVE ;  /* 0x00000000000079c5 */ /* 0x000fe20000000000 */
[----:B--2---:R-:W-:Y:S01]  /*4e10*/  @!P4 FMUL R115, R115, R115 ;  /* 0x000000737373c220 */ /* 0x004fe20000400000 */
[----:B------:R-:W-:Y:S01]  /*4e20*/  FSETP.GEU.AND P4, PT, R130, -126, PT ;  /* 0xc2fc00008200780b */ /* 0x000fe20003f8e000 */
[----:B------:R-:W-:-:S02]  /*4e30*/  FADD R52, R52, R111 ;  /* 0x0000006f34347221 */ /* 0x000fc40000000000 */
[----:B------:R-:W-:Y:S01]  /*4e40*/  FADD R58, R58, R115 ;  /* 0x000000733a3a7221 */ /* 0x000fe20000000000 */
[----:B------:R-:W-:Y:S01]  /*4e50*/  HGMMA.64x128x16.F32.BF16 R152, R24, gdesc[UR4].tnspB, R152, gsb0 ;  /* 0x41e0000418987df0 */ /* 0x000fe20008001898 */
[----:B------:R-:W-:Y:S01]  /*4e60*/  UIADD3 UR6, UR22, 0x1300, URZ ;  /* 0x0000130016067890 */ /* 0x000fe2000fffe03f */
[----:B------:R-:W2:Y:S01]  /*4e70*/  MUFU.EX2 R106, R113 ;  /* 0x00000071006a7308 */ /* 0x000ea20000000800 */
[----:B------:R-:W-:Y:S01]  /*4e80*/  UMOV UR7, 0x40000040 ;  /* 0x4000004000077882 */ /* 0x000fe20000000000 */
[----:B---3--:R-:W-:Y:S01]  /*4e90*/  @!P6 FMUL R107, R107, R107 ;  /* 0x0000006b6b6be220 */ /* 0x008fe20000400000 */
[----:B------:R-:W-:Y:S01]  /*4ea0*/  FSETP.GEU.AND P6, PT, R118, -126, PT ;  /* 0xc2fc00007600780b */ /* 0x000fe20003fce000 */
[----:B------:R-:W-:Y:S02]  /*4eb0*/  @!P2 FMUL R124, R124, 0.5 ;  /* 0x3f0000007c7ca820 */ /* 0x000fe40000400000 */
[----:B------:R-:W-:Y:S01]  /*4ec0*/  FADD R48, R48, R107 ;  /* 0x0000006b30307221 */ /* 0x000fe20000000000 */
[----:B------:R-:W-:Y:S01]  /*4ed0*/  @!P4 FMUL R130, R130, 0.5 ;  /* 0x3f0000008282c820 */ /* 0x000fe20000400000 */
[----:B------:R-:W3:Y:S01]  /*4ee0*/  MUFU.EX2 R221, R124 ;  /* 0x0000007c00dd7308 */ /* 0x000ee20000000800 */
[----:B-1----:R-:W-:Y:S01]  /*4ef0*/  @!P3 FMUL R114, R114, R114 ;  /* 0x000000727272b220 */ /* 0x002fe20000400000 */
[----:B------:R-:W-:-:S06]  /*4f00*/  FSETP.GEU.AND P3, PT, R133, -126, PT ;  /* 0xc2fc00008500780b */ /* 0x000fcc0003f6e000 */
[----:B------:R-:W-:Y:S01]  /*4f10*/  @!P6 FMUL R118, R118, 0.5 ;  /* 0x3f0000007676e820 */ /* 0x000fe20000400000 */
[----:B--2---:R-:W-:Y:S01]  /*4f20*/  @!P1 FMUL R106, R106, R106 ;  /* 0x0000006a6a6a9220 */ /* 0x004fe20000400000 */
[----:B------:R-:W-:Y:S01]  /*4f30*/  FSETP.GEU.AND P1, PT, R119, -126, PT ;  /* 0xc2fc00007700780b */ /* 0x000fe20003f2e000 */
[----:B------:R-:W1:Y:S02]  /*4f40*/  MUFU.EX2 R116, R123 ;  /* 0x0000007b00747308 */ /* 0x000e640000000800 */
[----:B------:R-:W-:Y:S02]  /*4f50*/  FADD R49, R49, R106 ;  /* 0x0000006a31317221 */ /* 0x000fe40000000000 */
[----:B------:R-:W-:Y:S01]  /*4f60*/  @!P3 FMUL R133, R133, 0.5 ;  /* 0x3f0000008585b820 */ /* 0x000fe20000400000 */
[----:B---3--:R-:W-:Y:S01]  /*4f70*/  @!P2 FMUL R221, R221, R221 ;  /* 0x000000dddddda220 */ /* 0x008fe20000400000 */
[----:B------:R-:W-:Y:S02]  /*4f80*/  FSETP.GEU.AND P2, PT, R132, -126, PT ;  /* 0xc2fc00008400780b */ /* 0x000fe40003f4e000 */
[----:B------:R-:W2:Y:S04]  /*4f90*/  MUFU.EX2 R109, R118 ;  /* 0x00000076006d7308 */ /* 0x000ea80000000800 */
[----:B------:R-:W-:-:S04]  /*4fa0*/  @!P1 FMUL R119, R119, 0.5 ;  /* 0x3f00000077779820 */ /* 0x000fc80000400000 */
        /* <DEDUP_REMOVED lines=32> */
[----:B--2---:R-:W-:Y:S01]  /*51b0*/  @!P1 FMUL R218, R218, R218 ;  /* 0x000000dadada9220 */ /* 0x004fe20000400000 */
[----:B------:R-:W-:Y:S02]  /*51c0*/  FSETP.GEU.AND P1, PT, R127, -126, PT ;  /* 0xc2fc00007f00780b */ /* 0x000fe40003f2e000 */
[----:B------:R-:W1:Y:S01]  /*51d0*/  MUFU.EX2 R130, R137 ;  /* 0x0000008900827308 */ /* 0x000e620000000800 */
[----:B------:R-:W-:Y:S01]  /*51e0*/  FADD R11, R11, R56 ;  /* 0x000000380b0b7221 */ /* 0x000fe20000000000 */
[----:B------:R-:W-:Y:S02]  /*51f0*/  FADD R57, R57, R218 ;  /* 0x000000da39397221 */ /* 0x000fe40000000000 */
[----:B------:R-:W-:Y:S01]  /*5200*/  @!P6 FMUL R126, R126, 0.5 ;  /* 0x3f0000007e7ee820 */ /* 0x000fe20000400000 */
[----:B---3--:R-:W-:Y:S01]  /*5210*/  @!P2 FMUL R121, R121, R121 ;  /* 0x000000797979a220 */ /* 0x008fe20000400000 */
[----:B------:R-:W-:-:S02]  /*5220*/  FSETP.GEU.AND P2, PT, R138, -126, PT ;  /* 0xc2fc00008a00780b */ /* 0x000fc40003f4e000 */
[----:B------:R-:W2:Y:S01]  /*5230*/  MUFU.EX2 R113, R126 ;  /* 0x0000007e00717308 */ /* 0x000ea20000000800 */
[----:B------:R-:W-:Y:S02]  /*5240*/  FADD R12, R12, R57 ;  /* 0x000000390c0c7221 */ /* 0x000fe40000000000 */
[----:B------:R-:W-:-:S05]  /*5250*/  @!P1 FMUL R127, R127, 0.5 ;  /* 0x3f0000007f7f9820 */ /* 0x000fca0000400000 */
[----:B------:R-:W3:Y:S01]  /*5260*/  MUFU.EX2 R112, R127 ;  /* 0x0000007f00707308 */ /* 0x000ee20000000800 */
[----:B-1----:R-:W-:Y:S01]  /*5270*/  @!P5 FMUL R130, R130, R130 ;  /* 0x000000828282d220 */ /* 0x002fe20000400000 */
[----:B------:R-:W-:Y:S01]  /*5280*/  FSETP.GEU.AND P5, PT, R143, -126, PT ;  /* 0xc2fc00008f00780b */ /* 0x000fe20003fae000 */
[----:B------:R-:W-:Y:S01]  /*5290*/  @!P2 FMUL R138, R138, 0.5 ;  /* 0x3f0000008a8aa820 */ /* 0x000fe20000400000 */
[----:B--2---:R-:W-:Y:S01]  /*52a0*/  @!P6 FMUL R113, R113, R113 ;  /* 0x000000717171e220 */ /* 0x004fe20000400000 */
[----:B------:R-:W-:-:S10]  /*52b0*/  FSETP.GEU.AND P6, PT, R128, -126, PT ;  /* 0xc2fc00008000780b */ /* 0x000fd40003fce000 */
[----:B------:R-:W-:Y:S01]  /*52c0*/  @!P5 FMUL R143, R143, 0.5 ;  /* 0x3f0000008f8fd820 */ /* 0x000fe20000400000 */
[----:B---3--:R-:W-:Y:S01]  /*52d0*/  @!P1 FMUL R112, R112, R112 ;  /* 0x0000007070709220 */ /* 0x008fe20000400000 */
[----:B------:R-:W-:Y:S02]  /*52e0*/  FSETP.GEU.AND P1, PT, R129, -126, PT ;  /* 0xc2fc00008100780b */ /* 0x000fe40003f2e000 */
[----:B------:R-:W1:Y:S01]  /*52f0*/  MUFU.EX2 R126, R143 ;  /* 0x0000008f007e7308 */ /* 0x000e620000000800 */
[----:B------:R-:W-:-:S07]  /*5300*/  @!P6 FMUL R128, R128, 0.5 ;  /* 0x3f0000008080e820 */ /* 0x000fce0000400000 */
[----:B------:R-:W2:Y:S01]  /*5310*/  MUFU.EX2 R125, R128 ;  /* 0x00000080007d7308 */ /* 0x000ea20000000800 */
[----:B------:R-:W-:Y:S02]  /*5320*/  WARPGROUP.DEPBAR.LE gsb0, 0x0 ;  /* 0x00008000000079c5 */ /* 0x000fe40000010000 */
[----:B------:R-:W-:Y:S01]  /*5330*/  F2FP.BF16.F32.PACK_AB R24, R73, R72 ;  /* 0x000000484918723e */ /* 0x000fe200000010ff */
[----:B------:R-:W-:Y:S01]  /*5340*/  @!P1 FMUL R129, R129, 0.5 ;  /* 0x3f00000081819820 */ /* 0x000fe20000400000 */
[----:B------:R-:W-:-:S03]  /*5350*/  F2FP.BF16.F32.PACK_AB R26, R77, R76 ;  /* 0x0000004c4d1a723e */ /* 0x000fc600000010ff */
[----:B------:R-:W3:Y:S01]  /*5360*/  MUFU.EX2 R128, R139 ;  /* 0x0000008b00807308 */ /* 0x000ee20000000800 */
[----:B------:R-:W-:Y:S01]  /*5370*/  F2FP.BF16.F32.PACK_AB R25, R67, R74 ;  /* 0x0000004a4319723e */ /* 0x000fe200000010ff */
[----:B-1----:R-:W-:Y:S01]  /*5380*/  @!P5 FMUL R126, R126, R126 ;  /* 0x0000007e7e7ed220 */ /* 0x002fe20000400000 */
[----:B------:R-:W-:Y:S02]  /*5390*/  F2FP.BF16.F32.PACK_AB R27, R63, R54 ;  /* 0x000000363f1b723e */ /* 0x000fe400000010ff */
[----:B------:R-:W-:Y:S02]  /*53a0*/  FSETP.GEU.AND P5, PT, R145, -126, PT ;  /* 0xc2fc00009100780b */ /* 0x000fe40003fae000 */
[----:B------:R-:W-:Y:S01]  /*53b0*/  WARPGROUP.ARRIVE ;  /* 0x00000000000079c5 */ /* 0x000fe20000000000 */
[----:B------:R-:W1:Y:S01]  /*53c0*/  MUFU.EX2 R124, R129 ;  /* 0x00000081007c7308 */ /* 0x000e620000000800 */
[----:B--2---:R-:W-:Y:S01]  /*53d0*/  @!P6 FMUL R125, R125, R125 ;  /* 0x0000007d7d7de220 */ /* 0x004fe20000400000 */
[----:B------:R-:W-:-:S03]  /*53e0*/  FSETP.GEU.AND P6, PT, R134, -126, PT ;  /* 0xc2fc00008600780b */ /* 0x000fc60003fce000 */
[----:B------:R-:W-:Y:S01]  /*53f0*/  HGMMA.64x128x16.F32.BF16 R152, R24, gdesc[UR4].tnspB, R152, gsb0 ;  /* 0x41e0000418987df0 */ /* 0x000fe20008001898 */
[----:B------:R-:W-:Y:S01]  /*5400*/  UIADD3 UR6, UR22, 0x1380, URZ ;  /* 0x0000138016067890 */ /* 0x000fe2000fffe03f */
[----:B------:R-:W-:Y:S01]  /*5410*/  FADD R64, R64, R125 ;  /* 0x0000007d40407221 */ /* 0x000fe20000000000 */
[----:B------:R-:W-:Y:S01]  /*5420*/  UMOV UR7, 0x40000040 ;  /* 0x4000004000077882 */ /* 0x000fe20000000000 */
[----:B------:R-:W2:Y:S01]  /*5430*/  MUFU.EX2 R129, R138 ;  /* 0x0000008a00817308 */ /* 0x000ea20000000800 */
[----:B---3--:R-:W-:Y:S01]  /*5440*/  @!P3 FMUL R128, R128, R128 ;  /* 0x000000808080b220 */ /* 0x008fe20000400000 */
[----:B------:R-:W-:Y:S01]  /*5450*/  @!P5 FMUL R145, R145, 0.5 ;  /* 0x3f0000009191d820 */ /* 0x000fe20000400000 */
[----:B------:R-:W-:Y:S02]  /*5460*/  FSETP.GEU.AND P3, PT, R146, -126, PT ;  /* 0xc2fc00009200780b */ /* 0x000fe40003f6e000 */
[----:B------:R-:W-:Y:S01]  /*5470*/  FADD R67, R67, R128 ;  /* 0x0000008043437221 */ /* 0x000fe20000000000 */
[----:B------:R-:W-:Y:S01]  /*5480*/  @!P6 FMUL R134, R134, 0.5 ;  /* 0x3f0000008686e820 */ /* 0x000fe20000400000 */
[----:B-1----:R-:W-:Y:S01]  /*5490*/  @!P1 FMUL R124, R124, R124 ;  /* 0x0000007c7c7c9220 */ /* 0x002fe20000400000 */
[----:B------:R-:W-:-:S02]  /*54a0*/  FSETP.GEU.AND P1, PT, R135, -126, PT ;  /* 0xc2fc00008700780b */ /* 0x000fc40003f2e000 */
[----:B------:R-:W1:Y:S01]  /*54b0*/  MUFU.EX2 R119, R134 ;  /* 0x0000008600777308 */ /* 0x000e620000000800 */
[----:B------:R-:W-:-:S05]  /*54c0*/  FADD R65, R65, R124 ;  /* 0x0000007c41417221 */ /* 0x000fca0000000000 */
[----:B------:R-:W-:Y:S01]  /*54d0*/  @!P3 FMUL R146, R146, 0.5 ;  /* 0x3f0000009292b820 */ /* 0x000fe20000400000 */
[----:B--2---:R-:W-:Y:S01]  /*54e0*/  @!P2 FMUL R129, R129, R129 ;  /* 0x000000818181a220 */ /* 0x004fe20000400000 */
[----:B------:R-:W-:-:S03]  /*54f0*/  FSETP.GEU.AND P2, PT, R144, -126, PT ;  /* 0xc2fc00009000780b */ /* 0x000fc60003f4e000 */
[----:B------:R-:W-:Y:S01]  /*5500*/  FADD R74, R74, R129 ;  /* 0x000000814a4a7221 */ /* 0x000fe20000000000 */
[----:B------:R-:W-:-:S04]  /*5510*/  @!P1 FMUL R135, R135, 0.5 ;  /* 0x3f00000087879820 */ /* 0x000fc80000400000 */
[----:B------:R-:W2:Y:S01]  /*5520*/  MUFU.EX2 R120, R135 ;  /* 0x0000008700787308 */ /* 0x000ea20000000800 */
[----:B-1----:R-:W-:Y:S01]  /*5530*/  @!P6 FMUL R119, R119, R119 ;  /* 0x000000777777e220 */ /* 0x002fe20000400000 */
[----:B------:R-:W-:-:S03]  /*5540*/  FSETP.GEU.AND P6, PT, R140, -126, PT ;  /* 0xc2fc00008c00780b */ /* 0x000fc60003fce000 */
[----:B------:R-:W-:-:S10]  /*5550*/  @!P2 FMUL R144, R144, 0.5 ;  /* 0x3f0000009090a820 */ /* 0x000fd40000400000 */
[----:B------:R-:W-:Y:S01]  /*5560*/  @!P6 FMUL R140, R140, 0.5 ;  /* 0x3f0000008c8ce820 */ /* 0x000fe20000400000 */
[----:B--2---:R-:W-:Y:S01]  /*5570*/  @!P1 FMUL R120, R120, R120 ;  /* 0x0000007878789220 */ /* 0x004fe20000400000 */
[C---:B------:R-:W-:Y:S02]  /*5580*/  FSETP.GEU.AND P1, PT, R141.reuse, -126, PT ;  /* 0xc2fc00008d00780b */ /* 0x040fe40003f2e000 */
[----:B------:R-:W1:Y:S11]  /*5590*/  MUFU.EX2 R127, R140 ;  /* 0x0000008c007f7308 */ /* 0x000e760000000800 */
[----:B------:R-:W-:-:S04]  /*55a0*/  @!P1 FMUL R141, R141, 0.5 ;  /* 0x3f0000008d8d9820 */ /* 0x000fc80000400000 */
[----:B------:R-:W2:Y:S01]  /*55b0*/  MUFU.EX2 R132, R141 ;  /* 0x0000008d00847308 */ /* 0x000ea20000000800 */
[----:B-1----:R-:W-:Y:S01]  /*55c0*/  @!P6 FMUL R127, R127, R127 ;  /* 0x0000007f7f7fe220 */ /* 0x002fe20000400000 */
[----:B------:R-:W-:Y:S01]  /*55d0*/  ISETP.GE.AND P6, PT, R10, 0x101, PT ;  /* 0x000001010a00780c */ /* 0x000fe20003fc6270 */
[----:B------:R-:W-:Y:S01]  /*55e0*/  FADD R10, R73, R130 ;  /* 0x00000082490a7221 */ /* 0x000fe20000000000 */
[----:B------:R-:W-:-:S03]  /*55f0*/  FADD R73, R60, R221 ;  /* 0x000000dd3c497221 */ /* 0x000fc60000000000 */
[----:B------:R-:W-:Y:S01]  /*5600*/  FADD R41, R41, R10 ;  /* 0x0000000a29297221 */ /* 0x000fe20000000000 */
[----:B------:R-:W-:Y:S01]  /*5610*/  FADD R14, R14, R73 ;  /* 0x000000490e0e7221 */ /* 0x000fe20000000000 */
[----:B------:R-:W-:Y:S02]  /*5620*/  IADD3 R10, R2, 0x44020, RZ ;  /* 0x00044020020a7810 */ /* 0x000fe40007ffe0ff */
[----:B------:R-:W-:Y:S01]  /*5630*/  FADD R12, R12, R41 ;  /* 0x000000290c0c7221 */ /* 0x000fe20000000000 */
[----:B--2---:R-:W-:Y:S01]  /*5640*/  @!P1 FMUL R132, R132, R132 ;  /* 0x0000008484849220 */ /* 0x004fe20000400000 */
[----:B------:R-:W-:-:S13]  /*5650*/  FSETP.GEU.AND P1, PT, R149, -126, PT ;  /* 0xc2fc00009500780b */ /* 0x000fda0003f2e000 */
[----:B------:R-:W-:Y:S01]  /*5660*/  @!P1 FMUL R149, R149, 0.5 ;  /* 0x3f00000095959820 */ /* 0x000fe20000400000 */
[----:B------:R-:W-:Y:S02]  /*5670*/  WARPGROUP.DEPBAR.LE gsb0, 0x0 ;  /* 0x00008000000079c5 */ /* 0x000fe40000010000 */
[----:B------:R-:W-:Y:S02]  /*5680*/  F2FP.BF16.F32.PACK_AB R24, R81, R80 ;  /* 0x000000505118723e */ /* 0x000fe400000010ff */
[----:B------:R-:W-:Y:S02]  /*5690*/  F2FP.BF16.F32.PACK_AB R26, R85, R84 ;  /* 0x00000054551a723e */ /* 0x000fe400000010ff */
[----:B------:R-:W-:Y:S02]  /*56a0*/  F2FP.BF16.F32.PACK_AB R25, R71, R82 ;  /* 0x000000524719723e */ /* 0x000fe400000010ff */
[----:B------:R-:W-:-:S04]  /*56b0*/  F2FP.BF16.F32.PACK_AB R27, R75, R62 ;  /* 0x0000003e4b1b723e */ /* 0x000fc800000010ff */
[----:B------:R-:W-:-:S06]  /*56c0*/  WARPGROUP.ARRIVE ;  /* 0x00000000000079c5 */ /* 0x000fcc0000000000 */
[----:B------:R-:W-:Y:S01]  /*56d0*/  HGMMA.64x128x16.F32.BF16 R152, R24, gdesc[UR4].tnspB, R152, gsb0 ;  /* 0x41e0000418987df0 */ /* 0x000fe20008001898 */
[----:B------:R-:W-:Y:S01]  /*56e0*/  UIADD3 UR6, UR22, 0x1400, URZ ;  /* 0x0000140016067890 */ /* 0x000fe2000fffe03f */
[----:B------:R-:W-:Y:S01]  /*56f0*/  UMOV UR7, 0x40000040 ;  /* 0x4000004000077882 */ /* 0x000fe20000000000 */
[----:B------:R-:W-:Y:S02]  /*5700*/  WARPGROUP.DEPBAR.LE gsb0, 0x0 ;  /* 0x00008000000079c5 */ /* 0x000fe40000010000 */
[----:B------:R-:W-:Y:S02]  /*5710*/  F2FP.BF16.F32.PACK_AB R24, R89, R88 ;  /* 0x000000585918723e */ /* 0x000fe400000010ff */
[----:B------:R-:W-:Y:S01]  /*5720*/  F2FP.BF16.F32.PACK_AB R26, R70, R83 ;  /* 0x00000053461a723e */ /* 0x000fe200000010ff */
[----:B------:R-:W-:Y:S01]  /*5730*/  FADD R83, R76, R127 ;  /* 0x0000007f4c537221 */ /* 0x000fe20000000000 */
[----:B------:R-:W-:Y:S01]  /*5740*/  F2FP.BF16.F32.PACK_AB R25, R86, R87 ;  /* 0x000000575619723e */ /* 0x000fe200000010ff */
[----:B------:R-:W-:Y:S01]  /*5750*/  FADD R87, R18, R87 ;  /* 0x0000005712577221 */ /* 0x000fe20000000000 */
[----:B------:R-:W-:Y:S01]  /*5760*/  F2FP.BF16.F32.PACK_AB R27, R78, R79 ;  /* 0x0000004f4e1b723e */ /* 0x000fe200000010ff */
[----:B------:R-:W-:Y:S01]  /*5770*/  FADD R86, R19, R86 ;  /* 0x0000005613567221 */ /* 0x000fe20000000000 */
[----:B------:R-:W-:Y:S01]  /*5780*/  FADD R83, R44, R83 ;  /* 0x000000532c537221 */ /* 0x000fe20000000000 */
[----:B------:R-:W-:Y:S01]  /*5790*/  FADD R58, R87, R58 ;  /* 0x0000003a573a7221 */ /* 0x000fe20000000000 */
[----:B------:R-:W-:Y:S01]  /*57a0*/  WARPGROUP.ARRIVE ;  /* 0x00000000000079c5 */ /* 0x000fe20000000000 */
[----:B------:R-:W-:Y:S01]  /*57b0*/  FADD R47, R86, R47 ;  /* 0x0000002f562f7221 */ /* 0x000fe20000000000 */
[----:B------:R-:W-:-:S04]  /*57c0*/  FADD R14, R14, R83 ;  /* 0x000000530e0e7221 */ /* 0x000fc80000000000 */
[----:B------:R-:W-:Y:S01]  /*57d0*/  HGMMA.64x128x16.F32.BF16 R152, R24, gdesc[UR4].tnspB, R152, gsb0 ;  /* 0x41e0000418987df0 */ /* 0x000fe20008001898 */
[----:B------:R-:W-:Y:S01]  /*57e0*/  UIADD3 UR6, UR22, 0x1480, URZ ;  /* 0x0000148016067890 */ /* 0x000fe2000fffe03f */
[----:B------:R-:W-:Y:S01]  /*57f0*/  UMOV UR7, 0x40000040 ;  /* 0x4000004000077882 */ /* 0x000fe20000000000 */
[----:B------:R-:W-:Y:S02]  /*5800*/  WARPGROUP.DEPBAR.LE gsb0, 0x0 ;  /* 0x00008000000079c5 */ /* 0x000fe40000010000 */
[----:B------:R-:W-:Y:S01]  /*5810*/  F2FP.BF16.F32.PACK_AB R24, R90, R91 ;  /* 0x0000005b5a18723e */ /* 0x000fe200000010ff */
[----:B------:R-:W-:Y:S01]  /*5820*/  FADD R91, R32, R91 ;  /* 0x0000005b205b7221 */ /* 0x000fe20000000000 */
[----:B------:R-:W-:Y:S01]  /*5830*/  F2FP.BF16.F32.PACK_AB R26, R94, R95 ;  /* 0x0000005f5e1a723e */ /* 0x000fe200000010ff */
[----:B------:R-:W-:Y:S01]  /*5840*/  FADD R90, R33, R90 ;  /* 0x0000005a215a7221 */ /* 0x000fe20000000000 */
[----:B------:R-:W-:Y:S01]  /*5850*/  F2FP.BF16.F32.PACK_AB R25, R92, R93 ;  /* 0x0000005d5c19723e */ /* 0x000fe200000010ff */
[----:B------:R-:W-:Y:S01]  /*5860*/  FADD R64, R91, R64 ;  /* 0x000000405b407221 */ /* 0x000fe20000000000 */
[----:B------:R-:W-:Y:S01]  /*5870*/  F2FP.BF16.F32.PACK_AB R27, R96, R97 ;  /* 0x00000061601b723e */ /* 0x000fe200000010ff */
[----:B------:R-:W-:-:S03]  /*5880*/  FADD R65, R90, R65 ;  /* 0x000000415a417221 */ /* 0x000fc60000000000 */
[----:B------:R-:W-:-:S06]  /*5890*/  WARPGROUP.ARRIVE ;  /* 0x00000000000079c5 */ /* 0x000fcc0000000000 */
[----:B------:R-:W-:Y:S01]  /*58a0*/  HGMMA.64x128x16.F32.BF16 R152, R24, gdesc[UR4].tnspB, R152, gsb0 ;  /* 0x41e0000418987df0 */ /* 0x000fe20008001898 */
[----:B------:R-:W-:Y:S01]  /*58b0*/  UIADD3 UR6, UR22, 0x1500, URZ ;  /* 0x0000150016067890 */ /* 0x000fe2000fffe03f */
[----:B------:R-:W-:Y:S01]  /*58c0*/  UMOV UR7, 0x40000040 ;  /* 0x4000004000077882 */ /* 0x000fe20000000000 */
[----:B------:R-:W-:Y:S02]  /*58d0*/  WARPGROUP.DEPBAR.LE gsb0, 0x0 ;  /* 0x00008000000079c5 */ /* 0x000fe40000010000 */
[----:B------:R-:W-:Y:S02]  /*58e0*/  F2FP.BF16.F32.PACK_AB R24, R216, R217 ;  /* 0x000000d9d818723e */ /* 0x000fe400000010ff */
[----:B------:R-:W-:Y:S02]  /*58f0*/  F2FP.BF16.F32.PACK_AB R26, R100, R101 ;  /* 0x00000065641a723e */ /* 0x000fe400000010ff */
[----:B------:R-:W-:Y:S01]  /*5900*/  F2FP.BF16.F32.PACK_AB R25, R102, R103 ;  /* 0x000000676619723e */ /* 0x000fe200000010ff */
[----:B------:R-:W1:Y:S01]  /*5910*/  MUFU.EX2 R101, R146 ;  /* 0x0000009200657308 */ /* 0x000e620000000800 */
[----:B------:R-:W-:Y:S01]  /*5920*/  F2FP.BF16.F32.PACK_AB R27, R98, R99 ;  /* 0x00000063621b723e */ /* 0x000fe200000010ff */
[----:B------:R-:W-:Y:S01]  /*5930*/  FADD R103, R42, R103 ;  /* 0x000000672a677221 */ /* 0x000fe20000000000 */
[----:B------:R-:W-:-:S02]  /*5940*/  FADD R102, R31, R102 ;  /* 0x000000661f667221 */ /* 0x000fc40000000000 */
[----:B------:R-:W-:Y:S01]  /*5950*/  WARPGROUP.ARRIVE ;  /* 0x00000000000079c5 */ /* 0x000fe20000000000 */
[----:B------:R-:W-:Y:S01]  /*5960*/  FADD R103, R103, R74 ;  /* 0x0000004a67677221 */ /* 0x000fe20000000000 */
[----:B------:R-:W-:-:S03]  /*5970*/  FADD R102, R102, R67 ;  /* 0x0000004366667221 */ /* 0x000fc60000000000 */
[----:B------:R-:W-:Y:S01]  /*5980*/  FADD R58, R58, R103 ;  /* 0x000000673a3a7221 */ /* 0x000fe20000000000 */
[----:B------:R-:W-:Y:S01]  /*5990*/  HGMMA.64x128x16.F32.BF16 R152, R24, gdesc[UR4].tnspB, R152, gsb0 ;  /* 0x41e0000418987df0 */ /* 0x000fe20008001898 */
[----:B------:R-:W-:Y:S01]  /*59a0*/  UIADD3 UR6, UR22, 0x1580, URZ ;  /* 0x0000158016067890 */ /* 0x000fe2000fffe03f */
[----:B------:R-:W-:Y:S01]  /*59b0*/  FADD R47, R47, R102 ;  /* 0x000000662f2f7221 */ /* 0x000fe20000000000 */
[----:B------:R-:W-:Y:S01]  /*59c0*/  UMOV UR7, 0x40000040 ;  /* 0x4000004000077882 */ /* 0x000fe20000000000 */
[----:B-1----:R-:W-:Y:S01]  /*59d0*/  @!P3 FMUL R101, R101, R101 ;  /* 0x000000656565b220 */ /* 0x002fe20000400000 */
[----:B------:R-:W-:Y:S02]  /*59e0*/  WARPGROUP.DEPBAR.LE gsb0, 0x0 ;  /* 0x00008000000079c5 */ /* 0x000fe40000010000 */
[----:B------:R-:W-:Y:S02]  /*59f0*/  F2FP.BF16.F32.PACK_AB R24, R106, R107 ;  /* 0x0000006b6a18723e */ /* 0x000fe400000010ff */
[----:B------:R-:W-:-:S02]  /*5a00*/  F2FP.BF16.F32.PACK_AB R26, R110, R111 ;  /* 0x0000006f6e1a723e */ /* 0x000fc400000010ff */
        /* <DEDUP_REMOVED lines=10> */
[----:B------:R-:W-:Y:S02]  /*5ab0*/  F2FP.BF16.F32.PACK_AB R25, R116, R115 ;  /* 0x000000737419723e */ /* 0x000fe400000010ff */
        /* <DEDUP_REMOVED lines=22> */
[----:B------:R-:W-:Y:S01]  /*5c20*/  FADD R36, R36, R121 ;  /* 0x0000007924247221 */ /* 0x000fe20000000000 */
[----:B------:R-:W-:Y:S01]  /*5c30*/  FADD R37, R37, R122 ;  /* 0x0000007a25257221 */ /* 0x000fe20000000000 */
[----:B------:R-:W-:Y:S01]  /*5c40*/  FADD R34, R34, R117 ;  /* 0x0000007522227221 */ /* 0x000fe20000000000 */
[----:B------:R-:W-:Y:S01]  /*5c50*/  FADD R21, R21, R118 ;  /* 0x0000007615157221 */ /* 0x000fe20000000000 */
[----:B------:R-:W-:Y:S01]  /*5c60*/  HGMMA.64x128x16.F32.BF16 R152, R24, gdesc[UR4].tnspB, R152, gsb0 ;  /* 0x41e0000418987df0 */ /* 0x000fe20008001898 */
[----:B------:R-:W-:Y:S01]  /*5c70*/  UIADD3 UR6, UR22, 0x1700, URZ ;  /* 0x0000170016067890 */ /* 0x000fe2000fffe03f */
[----:B------:R-:W-:Y:S01]  /*5c80*/  FADD R22, R22, R119 ;  /* 0x0000007716167221 */ /* 0x000fe20000000000 */
[----:B------:R-:W-:Y:S01]  /*5c90*/  UMOV UR7, 0x40000040 ;  /* 0x4000004000077882 */ /* 0x000fe20000000000 */
[----:B------:R-:W-:Y:S01]  /*5ca0*/  FADD R29, R29, R120 ;  /* 0x000000781d1d7221 */ /* 0x000fe20000000000 */
[----:B------:R-:W-:-:S02]  /*5cb0*/  WARPGROUP.DEPBAR.LE gsb0, 0x0 ;  /* 0x00008000000079c5 */ /* 0x000fc40000010000 */
[----:B------:R-:W1:Y:S01]  /*5cc0*/  MUFU.EX2 R25, R136 ;  /* 0x0000008800197308 */ /* 0x000e620000000800 */
[----:B------:R-:W-:Y:S01]  /*5cd0*/  F2FP.BF16.F32.PACK_AB R26, R132, R127 ;  /* 0x0000007f841a723e */ /* 0x000fe200000010ff */
[----:B------:R-:W-:-:S04]  /*5ce0*/  FADD R132, R77, R132 ;  /* 0x000000844d847221 */ /* 0x000fc80000000000 */
[----:B------:R-:W-:-:S04]  /*5cf0*/  FADD R132, R45, R132 ;  /* 0x000000842d847221 */ /* 0x000fc80000000000 */
[----:B------:R-:W-:Y:S01]  /*5d00*/  FADD R15, R15, R132 ;  /* 0x000000840f0f7221 */ /* 0x000fe20000000000 */
[----:B-1----:R-:W-:Y:S01]  /*5d10*/  @!P4 FMUL R25, R25, R25 ;  /* 0x000000191919c220 */ /* 0x002fe20000400000 */
[----:B------:R-:W-:-:S03]  /*5d20*/  FSETP.GEU.AND P4, PT, R142, -126, PT ;  /* 0xc2fc00008e00780b */ /* 0x000fc60003f8e000 */
[----:B------:R-:W-:Y:S01]  /*5d30*/  FADD R89, R72, R25 ;  /* 0x0000001948597221 */ /* 0x000fe20000000000 */
[----:B------:R-:W-:Y:S02]  /*5d40*/  F2FP.BF16.F32.PACK_AB R24, R130, R25 ;  /* 0x000000198218723e */ /* 0x000fe400000010ff */
[----:B------:R-:W-:Y:S01]  /*5d50*/  F2FP.BF16.F32.PACK_AB R25, R128, R129 ;  /* 0x000000818019723e */ /* 0x000fe200000010ff */
[----:B------:R-:W-:-:S04]  /*5d60*/  FADD R40, R40, R89 ;  /* 0x0000005928287221 */ /* 0x000fc80000000000 */
[----:B------:R-:W-:Y:S02]  /*5d70*/  FADD R11, R11, R40 ;  /* 0x000000280b0b7221 */ /* 0x000fe40000000000 */
[----:B------:R-:W-:-:S04]  /*5d80*/  @!P4 FMUL R142, R142, 0.5 ;  /* 0x3f0000008e8ec820 */ /* 0x000fc80000400000 */
[----:B------:R-:W1:Y:S02]  /*5d90*/  MUFU.EX2 R123, R142 ;  /* 0x0000008e007b7308 */ /* 0x000e640000000800 */
[----:B-1----:R-:W-:Y:S01]  /*5da0*/  @!P4 FMUL R123, R123, R123 ;  /* 0x0000007b7b7bc220 */ /* 0x002fe20000400000 */
[----:B------:R-:W-:-:S04]  /*5db0*/  FSETP.GEU.AND P4, PT, R148, -126, PT ;  /* 0xc2fc00009400780b */ /* 0x000fc80003f8e000 */
[----:B------:R-:W-:Y:S01]  /*5dc0*/  F2FP.BF16.F32.PACK_AB R27, R126, R123 ;  /* 0x0000007b7e1b723e */ /* 0x000fe200000010ff */
[----:B------:R-:W-:Y:S01]  /*5dd0*/  FADD R123, R54, R123 ;  /* 0x0000007b367b7221 */ /* 0x000fe20000000000 */
[----:B------:R-:W-:Y:S02]  /*5de0*/  FADD R126, R63, R126 ;  /* 0x0000007e3f7e7221 */ /* 0x000fe40000000000 */
[----:B------:R-:W-:Y:S01]  /*5df0*/  WARPGROUP.ARRIVE ;  /* 0x00000000000079c5 */ /* 0x000fe20000000000 */
[----:B------:R-:W-:Y:S01]  /*5e00*/  FADD R123, R28, R123 ;  /* 0x0000007b1c7b7221 */ /* 0x000fe20000000000 */
[----:B------:R-:W-:-:S03]  /*5e10*/  FADD R126, R35, R126 ;  /* 0x0000007e237e7221 */ /* 0x000fc60000000000 */
[----:B------:R-:W-:Y:S01]  /*5e20*/  @!P4 FMUL R148, R148, 0.5 ;  /* 0x3f0000009494c820 */ /* 0x000fe20000400000 */
[----:B------:R-:W-:Y:S01]  /*5e30*/  HGMMA.64x128x16.F32.BF16 R152, R24, gdesc[UR4].tnspB, R152, gsb0 ;  /* 0x41e0000418987df0 */ /* 0x000fe20008001898 */
[----:B------:R-:W-:Y:S01]  /*5e40*/  UIADD3 UR6, UR22, 0x1780, URZ ;  /* 0x0000178016067890 */ /* 0x000fe2000fffe03f */
[----:B------:R-:W-:Y:S01]  /*5e50*/  FADD R20, R20, R123 ;  /* 0x0000007b14147221 */ /* 0x000fe20000000000 */
[----:B------:R-:W-:Y:S01]  /*5e60*/  UMOV UR7, 0x40000040 ;  /* 0x4000004000077882 */ /* 0x000fe20000000000 */
[----:B------:R-:W-:Y:S01]  /*5e70*/  FADD R23, R23, R126 ;  /* 0x0000007e17177221 */ /* 0x000fe20000000000 */
[----:B------:R-:W-:Y:S02]  /*5e80*/  WARPGROUP.DEPBAR.LE gsb0, 0x0 ;  /* 0x00008000000079c5 */ /* 0x000fe40000010000 */
[----:B------:R-:W1:Y:S08]  /*5e90*/  MUFU.EX2 R25, R144 ;  /* 0x0000009000197308 */ /* 0x000e700000000800 */
[----:B------:R-:W2:Y:S08]  /*5ea0*/  MUFU.EX2 R24, R145 ;  /* 0x0000009100187308 */ /* 0x000eb00000000800 */
[----:B------:R-:W3:Y:S01]  /*5eb0*/  MUFU.EX2 R27, R148 ;  /* 0x00000094001b7308 */ /* 0x000ee20000000800 */
[----:B-1----:R-:W-:Y:S01]  /*5ec0*/  @!P2 FMUL R25, R25, R25 ;  /* 0x000000191919a220 */ /* 0x002fe20000400000 */
[----:B------:R-:W-:-:S03]  /*5ed0*/  FSETP.GEU.AND P2, PT, R147, -126, PT ;  /* 0xc2fc00009300780b */ /* 0x000fc60003f4e000 */
[----:B------:R-:W-:-:S03]  /*5ee0*/  FADD R19, R80, R25 ;  /* 0x0000001950137221 */ /* 0x000fc60000000000 */
[----:B------:R-:W1:Y:S01]  /*5ef0*/  MUFU.EX2 R26, R149 ;  /* 0x00000095001a7308 */ /* 0x000e620000000800 */
[----:B--2---:R-:W-:Y:S01]  /*5f00*/  @!P5 FMUL R24, R24, R24 ;  /* 0x000000181818d220 */ /* 0x004fe20000400000 */
[----:B------:R-:W-:Y:S01]  /*5f10*/  FSETP.GEU.AND P5, PT, R150, -126, PT ;  /* 0xc2fc00009600780b */ /* 0x000fe20003fae000 */
[----:B------:R-:W-:Y:S02]  /*5f20*/  FADD R19, R48, R19 ;  /* 0x0000001330137221 */ /* 0x000fe40000000000 */
[----:B------:R-:W-:Y:S01]  /*5f30*/  FADD R18, R81, R24 ;  /* 0x0000001851127221 */ /* 0x000fe20000000000 */
[----:B------:R-:W-:Y:S01]  /*5f40*/  F2FP.BF16.F32.PACK_AB R24, R24, R25 ;  /* 0x000000191818723e */ /* 0x000fe200000010ff */
[----:B------:R-:W-:Y:S01]  /*5f50*/  @!P2 FMUL R147, R147, 0.5 ;  /* 0x3f0000009393a820 */ /* 0x000fe20000400000 */
[----:B------:R-:W-:Y:S01]  /*5f60*/  FADD R64, R64, R19 ;  /* 0x0000001340407221 */ /* 0x000fe20000000000 */
[----:B---3--:R-:W-:Y:S01]  /*5f70*/  @!P4 FMUL R27, R27, R27 ;  /* 0x0000001b1b1bc220 */ /* 0x008fe20000400000 */
[----:B------:R-:W-:Y:S01]  /*5f80*/  FSETP.GEU.AND P4, PT, R151, -126, PT ;  /* 0xc2fc00009700780b */ /* 0x000fe20003f8e000 */
[----:B------:R-:W2:Y:S01]  /*5f90*/  MUFU.EX2 R60, R147 ;  /* 0x00000093003c7308 */ /* 0x000ea20000000800 */
[----:B------:R-:W-:Y:S01]  /*5fa0*/  FADD R18, R49, R18 ;  /* 0x0000001231127221 */ /* 0x000fe20000000000 */
[----:B------:R-:W-:Y:S01]  /*5fb0*/  FADD R31, R84, R27 ;  /* 0x0000001b541f7221 */ /* 0x000fe20000000000 */
[----:B------:R-:W-:Y:S01]  /*5fc0*/  FADD R11, R11, R64 ;  /* 0x000000400b0b7221 */ /* 0x000fe20000000000 */
[----:B------:R-:W-:Y:S01]  /*5fd0*/  @!P5 FMUL R150, R150, 0.5 ;  /* 0x3f0000009696d820 */ /* 0x000fe20000400000 */
[----:B------:R-:W-:Y:S01]  /*5fe0*/  FADD R65, R65, R18 ;  /* 0x0000001241417221 */ /* 0x000fe20000000000 */
[----:B-1----:R-:W-:Y:S01]  /*5ff0*/  @!P1 FMUL R26, R26, R26 ;  /* 0x0000001a1a1a9220 */ /* 0x002fe20000400000 */
[----:B------:R-:W-:Y:S01]  /*6000*/  FADD R31, R52, R31 ;  /* 0x0000001f341f7221 */ /* 0x000fe20000000000 */
[----:B------:R-:W1:Y:S01]  /*6010*/  MUFU.EX2 R33, R150 ;  /* 0x0000009600217308 */ /* 0x000e620000000800 */
[----:B------:R-:W-:Y:S01]  /*6020*/  FADD R12, R12, R65 ;  /* 0x000000410c0c7221 */ /* 0x000fe20000000000 */
[----:B------:R-:W-:Y:S01]  /*6030*/  FADD R42, R85, R26 ;  /* 0x0000001a552a7221 */ /* 0x000fe20000000000 */
[----:B------:R-:W-:Y:S01]  /*6040*/  F2FP.BF16.F32.PACK_AB R26, R26, R27 ;  /* 0x0000001b1a1a723e */ /* 0x000fe200000010ff */
[----:B------:R-:W-:Y:S01]  /*6050*/  @!P4 FMUL R151, R151, 0.5 ;  /* 0x3f0000009797c820 */ /* 0x000fe20000400000 */
[----:B------:R-:W-:Y:S01]  /*6060*/  FADD R31, R36, R31 ;  /* 0x0000001f241f7221 */ /* 0x000fe20000000000 */
[----:B------:R-:W-:Y:S01]  /*6070*/  FADD R42, R53, R42 ;  /* 0x0000002a352a7221 */ /* 0x000fe20000000000 */
[----:B------:R-:W-:Y:S01]  /*6080*/  PRMT R18, RZ, 0x654, R10 ;  /* 0x00000654ff127816 */ /* 0x000fe2000000000a */
[----:B------:R-:W3:Y:S01]  /*6090*/  MUFU.EX2 R32, R151 ;  /* 0x0000009700207308 */ /* 0x000ee20000000800 */
[----:B--2---:R-:W-:Y:S01]  /*60a0*/  @!P2 FMUL R60, R60, R60 ;  /* 0x0000003c3c3ca220 */ /* 0x004fe20000400000 */
[----:B------:R-:W-:Y:S01]  /*60b0*/  FADD R42, R37, R42 ;  /* 0x0000002a252a7221 */ /* 0x000fe20000000000 */
[----:B------:R-:W-:-:S03]  /*60c0*/  FADD R14, R14, R31 ;  /* 0x0000001f0e0e7221 */ /* 0x000fc60000000000 */
[----:B------:R-:W-:Y:S01]  /*60d0*/  F2FP.BF16.F32.PACK_AB R25, R60, R101 ;  /* 0x000000653c19723e */ /* 0x000fe200000010ff */
[----:B------:R-:W-:Y:S01]  /*60e0*/  FADD R101, R82, R101 ;  /* 0x0000006552657221 */ /* 0x000fe20000000000 */
[----:B------:R-:W-:Y:S01]  /*60f0*/  FADD R60, R71, R60 ;  /* 0x0000003c473c7221 */ /* 0x000fe20000000000 */
[----:B-1----:R-:W-:Y:S01]  /*6100*/  @!P5 FMUL R33, R33, R33 ;  /* 0x000000212121d220 */ /* 0x002fe20000400000 */
[----:B------:R-:W-:Y:S01]  /*6110*/  FADD R15, R15, R42 ;  /* 0x0000002a0f0f7221 */ /* 0x000fe20000000000 */
[----:B------:R-:W-:Y:S01]  /*6120*/  FADD R101, R50, R101 ;  /* 0x0000006532657221 */ /* 0x000fe20000000000 */
[----:B------:R-:W-:Y:S01]  /*6130*/  FADD R60, R39, R60 ;  /* 0x0000003c273c7221 */ /* 0x000fe20000000000 */
[----:B------:R-:W-:Y:S01]  /*6140*/  FADD R11, R11, R14 ;  /* 0x0000000e0b0b7221 */ /* 0x000fe20000000000 */
[----:B------:R-:W-:Y:S01]  /*6150*/  FADD R12, R12, R15 ;  /* 0x0000000f0c0c7221 */ /* 0x000fe20000000000 */
[----:B------:R-:W-:Y:S01]  /*6160*/  FADD R101, R34, R101 ;  /* 0x0000006522657221 */ /* 0x000fe20000000000 */
[----:B------:R-:W-:Y:S01]  /*6170*/  FADD R60, R21, R60 ;  /* 0x0000003c153c7221 */ /* 0x000fe20000000000 */
[----:B---3--:R-:W-:Y:S01]  /*6180*/  @!P4 FMUL R32, R32, R32 ;  /* 0x000000202020c220 */ /* 0x008fe20000400000 */
[----:B------:R-:W-:Y:S01]  /*6190*/  FADD R11, R11, R12 ;  /* 0x0000000c0b0b7221 */ /* 0x000fe20000000000 */
[----:B------:R-:W-:Y:S01]  /*61a0*/  FADD R58, R58, R101 ;  /* 0x000000653a3a7221 */ /* 0x000fe20000000000 */
[----:B------:R-:W-:-:S02]  /*61b0*/  FADD R47, R47, R60 ;  /* 0x0000003c2f2f7221 */ /* 0x000fc40000000000 */
[----:B------:R-:W-:Y:S01]  /*61c0*/  F2FP.BF16.F32.PACK_AB R27, R32, R33 ;  /* 0x00000021201b723e */ /* 0x000fe200000010ff */
[----:B------:R-:W-:Y:S01]  /*61d0*/  FADD R33, R62, R33 ;  /* 0x000000213e217221 */ /* 0x000fe20000000000 */
[----:B------:R-:W-:Y:S02]  /*61e0*/  FADD R32, R75, R32 ;  /* 0x000000204b207221 */ /* 0x000fe40000000000 */
[----:B------:R-:W-:Y:S01]  /*61f0*/  WARPGROUP.ARRIVE ;  /* 0x00000000000079c5 */ /* 0x000fe20000000000 */
[----:B------:R-:W-:Y:S01]  /*6200*/  FADD R33, R30, R33 ;  /* 0x000000211e217221 */ /* 0x000fe20000000000 */
[----:B------:R-:W-:-:S03]  /*6210*/  FADD R32, R43, R32 ;  /* 0x000000202b207221 */ /* 0x000fc60000000000 */
[----:B------:R-:W-:Y:S01]  /*6220*/  FADD R33, R22, R33 ;  /* 0x0000002116217221 */ /* 0x000fe20000000000 */
[----:B------:R-:W-:Y:S01]  /*6230*/  HGMMA.64x128x16.F32.BF16 R152, R24, gdesc[UR4].tnspB, R152, gsb0 ;  /* 0x41e0000418987df0 */ /* 0x000fe20008001898 */
[----:B------:R-:W-:Y:S02]  /*6240*/  FADD R32, R29, R32 ;  /* 0x000000201d207221 */ /* 0x000fe40000000000 */
[----:B------:R-:W-:Y:S02]  /*6250*/  FADD R33, R20, R33 ;  /* 0x0000002114217221 */ /* 0x000fe40000000000 */
[----:B------:R-:W-:Y:S02]  /*6260*/  FADD R32, R23, R32 ;  /* 0x0000002017207221 */ /* 0x000fe40000000000 */
[----:B------:R-:W-:Y:S02]  /*6270*/  FADD R33, R58, R33 ;  /* 0x000000213a217221 */ /* 0x000fe40000000000 */
[----:B------:R-:W-:-:S04]  /*6280*/  FADD R32, R47, R32 ;  /* 0x000000202f207221 */ /* 0x000fc80000000000 */
[----:B------:R-:W-:Y:S01]  /*6290*/  FADD R12, R33, R32 ;  /* 0x00000020210c7221 */ /* 0x000fe20000000000 */
[----:B------:R-:W-:Y:S02]  /*62a0*/  WARPGROUP.DEPBAR.LE gsb0, 0x0 ;  /* 0x00008000000079c5 */ /* 0x000fe40000010000 */
[----:B------:R1:W-:Y:S01]  /*62b0*/  SYNCS.ARRIVE.TRANS64.RED.A1T0 RZ, [R18+URZ], RZ ;  /* 0x000000ff12ff79a7 */ /* 0x0003e2000810043f */
[----:B------:R-:W-:Y:S05]  /*62c0*/  @!P6 BRA `(.L_x_24) ;  /* 0x00000054003ce947 */ /* 0x000fea0003800000 */
[----:B------:R-:W-:Y:S01]  /*62d0*/  MOV R23, R3 ;  /* 0x0000000300177202 */ /* 0x000fe20000000f00 */
[----:B------:R-:W-:Y:S01]  /*62e0*/  ULDC.64 UR38, c[0x0][0x198] ;  /* 0x0000660000267ab9 */ /* 0x000fe20000000a00 */
[----:B------:R-:W-:Y:S01]  /*62f0*/  MOV R21, R0 ;  /* 0x0000000000157202 */ /* 0x000fe20000000f00 */
[----:B------:R-:W-:Y:S01]  /*6300*/  ULDC UR15, c[0x0][0x604] ;  /* 0x00018100000f7ab9 */ /* 0x000fe20000000800 */
[----:B------:R-:W-:Y:S02]  /*6310*/  MOV R15, 0x1 ;  /* 0x00000001000f7802 */ /* 0x000fe40000000f00 */
[----:B------:R-:W-:-:S07]  /*6320*/  MOV R217, 0x2 ;  /* 0x0000000200d97802 */ /* 0x000fce0000000f00 */
.L_x_37:
[----:B------:R-:W-:Y:S01]  /*6330*/  LEA R3, R217, R2, 0x3 ;  /* 0x00000002d9037211 */ /* 0x000fe200078e18ff */
[----:B------:R-:W-:Y:S05]  /*6340*/  YIELD ;  /* 0x0000000000007946 */ /* 0x000fea0003800000 */
[----:B------:R-:W-:-:S04]  /*6350*/  SHF.L.U32 R0, R4, 0x1f, RZ ;  /* 0x0000001f04007819 */ /* 0x000fc800000006ff */
[----:B------:R-:W2:Y:S02]  /*6360*/  SYNCS.PHASECHK.TRANS64.TRYWAIT P1, [R3+URZ+0x44000], R0 ;  /* 0x04400000030075a7 */ /* 0x000ea4000802017f */
[----:B--2---:R-:W-:Y:S05]  /*6370*/  @!P1 BRA `(.L_x_25) ;  /* 0x0000007000809947 */ /* 0x004fea0003800000 */
.L_x_71:
[----:B------:R-:W-:Y:S05]  /*6380*/  WARPSYNC.ALL ;  /* 0x0000000000007948 */ /* 0x000fea0003800000 */
[----:B-1----:R-:W-:Y:S01]  /*6390*/  LEA R18, R217, UR14, 0xc ;  /* 0x0000000ed9127c11 */ /* 0x002fe2000f8e60ff */
[----:B------:R-:W-:Y:S01]  /*63a0*/  WARPGROUP.ARRIVE ;  /* 0x00000000000079c5 */ /* 0x000fe20000000000 */
[----:B------:R-:W-:Y:S02]  /*63b0*/  MOV R19, 0x40000040 ;  /* 0x4000004000137802 */ /* 0x000fe40000000f00 */
[----:B------:R-:W-:Y:S02]  /*63c0*/  R2UR UR58, R18 ;  /* 0x00000000123a72ca */ /* 0x000fe400000e0000 */
[----:B------:R-:W-:-:S02]  /*63d0*/  R2UR UR59, R19 ;  /* 0x00000000133b72ca */ /* 0x000fc400000e0000 */
[----:B------:R-:W-:Y:S02]  /*63e0*/  IADD3 R218, R18, 0x2, RZ ;  /* 0x0000000212da7810 */ /* 0x000fe40007ffe0ff */
[----:B------:R-:W-:Y:S02]  /*63f0*/  MOV R219, 0x40000040 ;  /* 0x4000004000db7802 */ /* 0x000fe40000000f00 */
[----:B------:R-:W-:Y:S02]  /*6400*/  R2UR UR54, R218 ;  /* 0x00000000da3672ca */ /* 0x000fe400000e0000 */
[----:B------:R-:W-:Y:S02]  /*6410*/  R2UR UR55, R219 ;  /* 0x00000000db3772ca */ /* 0x000fe400000e0000 */
[----:B------:R-:W-:Y:S02]  /*6420*/  IADD3 R218, R18, 0x4, RZ ;  /* 0x0000000412da7810 */ /* 0x000fe40007ffe0ff */
[----:B------:R-:W-:Y:S01]  /*6430*/  MOV R219, 0x40000040 ;  /* 0x4000004000db7802 */ /* 0x000fe20000000f00 */
[----:B------:R-:W-:Y:S01]  /*6440*/  HGMMA.64x256x16.F32.BF16 R24, gdesc[UR56], RZ, !UPT, gsb0 ;  /* 0x03e00000381879f0 */ /* 0x000fe2000c0018ff */
[----:B------:R-:W-:-:S02]  /*6450*/  R2UR UR6, R218 ;  /* 0x00000000da0672ca */ /* 0x000fc400000e0000 */
[----:B------:R-:W-:Y:S02]  /*6460*/  R2UR UR7, R219 ;  /* 0x00000000db0772ca */ /* 0x000fe400000e0000 */
[----:B------:R-:W-:Y:S02]  /*6470*/  IADD3 R218, R18, 0x6, RZ ;  /* 0x0000000612da7810 */ /* 0x000fe40007ffe0ff */
[----:B------:R-:W-:Y:S02]  /*6480*/  MOV R219, 0x40000040 ;  /* 0x4000004000db7802 */ /* 0x000fe40000000f00 */
[----:B------:R-:W-:Y:S02]  /*6490*/  R2UR UR26, R218 ;  /* 0x00000000da1a72ca */ /* 0x000fe400000e0000 */
[----:B------:R-:W-:Y:S02]  /*64a0*/  R2UR UR27, R219 ;  /* 0x00000000db1b72ca */ /* 0x000fe400000e0000 */
[----:B------:R-:W-:-:S02]  /*64b0*/  IADD3 R218, R18, 0x800, RZ ;  /* 0x0000080012da7810 */ /* 0x000fc40007ffe0ff */
[----:B------:R-:W-:Y:S02]  /*64c0*/  MOV R219, 0x40000040 ;  /* 0x4000004000db7802 */ /* 0x000fe40000000f00 */
[----:B------:R-:W-:Y:S02]  /*64d0*/  R2UR UR30, R218 ;  /* 0x00000000da1e72ca */ /* 0x000fe400000e0000 */
[----:B------:R-:W-:Y:S02]  /*64e0*/  R2UR UR31, R219 ;  /* 0x00000000db1f72ca */ /* 0x000fe400000e0000 */
[----:B------:R-:W-:Y:S02]  /*64f0*/  IADD3 R218, R18, 0x802, RZ ;  /* 0x0000080212da7810 */ /* 0x000fe40007ffe0ff */
[----:B------:R-:W-:Y:S02]  /*6500*/  MOV R219, 0x40000040 ;  /* 0x4000004000db7802 */ /* 0x000fe40000000f00 */
        /* <DEDUP_REMOVED lines=10> */
[----:B------:R-:W-:Y:S01]  /*65b0*/  ISETP.NE.AND P1, PT, R9, RZ, PT ;  /* 0x000000ff0900720c */ /* 0x000fe20003f25270 */
[----:B------:R-:W-:Y:S02]  /*65c0*/  WARPGROUP.DEPBAR.LE gsb0, 0x0 ;  /* 0x00008000000079c5 */ /* 0x000fe40000010000 */
[----:B------:R-:W-:-:S06]  /*65d0*/  WARPGROUP.ARRIVE ;  /* 0x00000000000079c5 */ /* 0x000fcc0000000000 */
[----:B------:R-:W-:Y:S03]  /*65e0*/  HGMMA.64x256x16.F32.BF16 R24, gdesc[UR52], R24, gsb0 ;  /* 0x03e00000341879f0 */ /* 0x000fe60008001818 */
[----:B------:R-:W-:Y:S02]  /*65f0*/  WARPGROUP.DEPBAR.LE gsb0, 0x0 ;  /* 0x00008000000079c5 */ /* 0x000fe40000010000 */
[----:B------:R-:W-:-:S15]  /*6600*/  WARPGROUP.ARRIVE ;  /* 0x00000000000079c5 */ /* 0x000fde0000000000 */
[----:B------:R-:W-:-:S08]  /*6610*/  NOP ;  /* 0x0000000000007918 */ /* 0x000fd00000000000 */
        /* <DEDUP_REMOVED lines=22> */
[----:B------:R-:W-:Y:S05]  /*6780*/  @P1 BRA `(.L_x_26) ;  /* 0x0000000000a01947 */ /* 0x000fea0003800000 */
[----:B------:R-:W-:-:S13]  /*6790*/  ISETP.LT.OR P2, PT, R7, 0x1, !P0 ;  /* 0x000000010700780c */ /* 0x000fda0004741670 */
[----:B------:R-:W-:Y:S05]  /*67a0*/  @P2 BRA `(.L_x_27) ;  /* 0x0000000000942947 */ /* 0x000fea0003800000 */
[----:B--2---:R-:W-:Y:S02]  /*67b0*/  LEA R0, R5, R2, 0x3 ;  /* 0x0000000205007211 */ /* 0x004fe400078e18ff */
[----:B------:R-:W-:Y:S02]  /*67c0*/  SHF.L.U32 R3, R6, 0x1f, RZ ;  /* 0x0000001f06037819 */ /* 0x000fe400000006ff */
[----:B------:R-:W-:Y:S02]  /*67d0*/  ISETP.NE.AND P3, PT, R17, RZ, PT ;  /* 0x000000ff1100720c */ /* 0x000fe40003f65270 */
[----:B------:R-:W1:Y:S02]  /*67e0*/  SYNCS.PHASECHK.TRANS64.TRYWAIT P2, [R0+URZ+0x44020], R3 ;  /* 0x04402003000075a7 */ /* 0x000e64000804017f */
[----:B-1----:R-:W-:Y:S09]  /*67f0*/  @!P2 BRA `(.L_x_28) ;  /* 0x0000006c0074a947 */ /* 0x002ff20003800000 */
.L_x_72:
[----:B------:R-:W-:Y:S05]  /*6800*/  @P3 BRA `(.L_x_29) ;  /* 0x0000000000143947 */ /* 0x000fea0003800000 */
[----:B------:R-:W-:Y:S02]  /*6810*/  LOP3.LUT P2, RZ, R16, 0x1f, RZ, 0xc0, !PT ;  /* 0x0000001f10ff7812 */ /* 0x000fe4000784c0ff */
[----:B-1----:R-:W-:-:S04]  /*6820*/  MOV R3, 0x10000 ;  /* 0x0001000000037802 */ /* 0x002fc80000000f00 */
[----:B------:R2:W-:Y:S07]  /*6830*/  SYNCS.ARRIVE.TRANS64 RZ, [R0+URZ+0x44000], R3 ;  /* 0x0440000300ff79a7 */ /* 0x0005ee000800003f */
[----:B------:R-:W-:Y:S05]  /*6840*/  @!P2 BRA `(.L_x_29) ;  /* 0x000000000004a947 */ /* 0x000fea0003800000 */
[----:B------:R-:W-:Y:S01]  /*6850*/  BPT.TRAP 0x1 ;  /* 0x000000040000795c */ /* 0x000fe20000300000 */
.L_x_29:
[----:B-12---:R-:W-:Y:S01]  /*6860*/  LEA R3, R5, R2, 0x10 ;  /* 0x0000000205037211 */ /* 0x006fe200078e80ff */
[----:B------:R-:W-:Y:S01]  /*6870*/  UIADD3 UR6, UP0, UR38, 0x1f0, URZ ;  /* 0x000001f026067890 */ /* 0x000fe2000ff1e03f */
[----:B------:R-:W-:Y:S01]  /*6880*/  R2UR UR35, R8 ;  /* 0x00000000082372ca */ /* 0x000fe200000e0000 */
[----:B------:R-:W-:Y:S01]  /*6890*/  UMOV UR16, 0x0 ;  /* 0x0000000000107882 */ /* 0x000fe20000000000 */
[----:B------:R-:W-:Y:S01]  /*68a0*/  R2UR UR33, R0 ;  /* 0x00000000002172ca */ /* 0x000fe200000e0000 */
[----:B------:R-:W-:Y:S01]  /*68b0*/  UIADD3.X UR7, URZ, UR39, URZ, UP0, !UPT ;  /* 0x000000273f077290 */ /* 0x000fe200087fe43f */
[----:B------:R-:W-:Y:S01]  /*68c0*/  R2UR UR8, R3 ;  /* 0x00000000030872ca */ /* 0x000fe200000e0000 */
[----:B------:R-:W-:Y:S01]  /*68d0*/  UMOV UR17, 0x10000000 ;  /* 0x1000000000117882 */ /* 0x000fe20000000000 */
[----:B------:R-:W-:Y:S01]  /*68e0*/  UMOV UR34, URZ ;  /* 0x0000003f00227c82 */ /* 0x000fe20008000000 */
[----:B------:R-:W-:Y:S01]  /*68f0*/  UMOV UR10, 0x40 ;  /* 0x00000040000a7882 */ /* 0x000fe20000000000 */
[----:B------:R-:W-:Y:S01]  /*6900*/  UMOV UR12, UR36 ;  /* 0x00000024000c7c82 */ /* 0x000fe20008000000 */
[----:B------:R-:W-:Y:S01]  /*6910*/  UMOV UR13, UR37 ;  /* 0x00000025000d7c82 */ /* 0x000fe20008000000 */
[----:B------:R-:W-:-:S03]  /*6920*/  IADD3 R5, R5, 0x1, RZ ;  /* 0x0000000105057810 */ /* 0x000fc60007ffe0ff */
[----:B------:R-:W-:Y:S01]  /*6930*/  USHF.L.U32 UR35, UR35, 0x8, URZ ;  /* 0x0000000823237899 */ /* 0x000fe2000800063f */
[C---:B------:R-:W-:Y:S01]  /*6940*/  ISETP.NE.AND P2, PT, R5.reuse, 0x4, PT ;  /* 0x000000040500780c */ /* 0x040fe20003f45270 */
[----:B------:R-:W-:Y:S02]  /*6950*/  UIADD3 UR33, UR33, 0x44000, URZ ;  /* 0x0004400021217890 */ /* 0x000fe4000fffe03f */
[----:B------:R-:W-:Y:S01]  /*6960*/  UIADD3 UR32, UR8, 0x4000, URZ ;  /* 0x0000400008207890 */ /* 0x000fe2000fffe03f */
[----:B------:R-:W-:Y:S01]  /*6970*/  SEL R3, RZ, 0x1, P2 ;  /* 0x00000001ff037807 */ /* 0x000fe20001000000 */
[----:B------:R-:W-:Y:S01]  /*6980*/  UIADD3 UR8, UR8, 0xc000, URZ ;  /* 0x0000c00008087890 */ /* 0x000fe2000fffe03f */
[----:B------:R-:W-:Y:S01]  /*6990*/  SEL R5, R5, RZ, P2 ;  /* 0x000000ff05057207 */ /* 0x000fe20001000000 */
[----:B------:R-:W-:Y:S01]  /*69a0*/  UMOV UR11, UR35 ;  /* 0x00000023000b7c82 */ /* 0x000fe20008000000 */
[----:B------:R-:W-:Y:S01]  /*69b0*/  UMOV UR9, UR33 ;  /* 0x0000002100097c82 */ /* 0x000fe20008000000 */
[----:B------:R-:W-:-:S03]  /*69c0*/  LOP3.LUT R6, R6, R3, RZ, 0x3c, !PT ;  /* 0x0000000306067212 */ /* 0x000fc600078e3cff */
[----:B------:R1:W-:Y:S02]  /*69d0*/  UTMALDG.4D [UR32], [UR6], desc[UR16] ;  /* 0x00001020060075b4 */ /* 0x0003e40008019000 */
[----:B------:R1:W-:Y:S02]  /*69e0*/  UTMALDG.4D [UR8], [UR6], desc[UR16] ;  /* 0x00001008060075b4 */ /* 0x0003e40008019000 */
[----:B-1----:R-:W-:Y:S01]  /*69f0*/  NOP ;  /* 0x0000000000007918 */ /* 0x002fe20000000000 */
.L_x_27:
[----:B------:R-:W-:-:S07]  /*6a00*/  IADD3 R7, R7, -0x1, RZ ;  /* 0xffffffff07077810 */ /* 0x000fce0007ffe0ff */
.L_x_26:
[----:B------:R-:W-:Y:S01]  /*6a10*/  IADD3 R19, R217, 0x1, RZ ;  /* 0x00000001d9137810 */ /* 0x000fe20007ffe0ff */
[----:B------:R-:W-:Y:S05]  /*6a20*/  WARPSYNC.ALL ;  /* 0x0000000000007948 */ /* 0x000fea0003800000 */
[----:B------:R-:W-:-:S04]  /*6a30*/  ISETP.NE.AND P2, PT, R19, 0x4, PT ;  /* 0x000000041300780c */ /* 0x000fc80003f45270 */
[----:B--2---:R-:W-:Y:S02]  /*6a40*/  SEL R3, RZ, 0x1, P2 ;  /* 0x00000001ff037807 */ /* 0x004fe40001000000 */
[----:B------:R-:W-:Y:S02]  /*6a50*/  SEL R19, R19, RZ, P2 ;  /* 0x000000ff13137207 */ /* 0x000fe40001000000 */
[----:B------:R-:W-:Y:S02]  /*6a60*/  LOP3.LUT R14, R4, R3, RZ, 0x3c, !PT ;  /* 0x00000003040e7212 */ /* 0x000fe400078e3cff */
[----:B------:R-:W-:Y:S01]  /*6a70*/  FMNMX R0, R24, R23, !PT ;  /* 0x0000001718007209 */ /* 0x000fe20007800000 */
[----:B------:R-:W-:Y:S01]  /*6a80*/  BSSY B0, `(.L_x_30) ;  /* 0x00000a4000007945 */ /* 0x000fe20003800000 */
        /* <DEDUP_REMOVED lines=127> */
[----:B------:R-:W-:Y:S01]  /*7280*/  LEA R22, R15, R10, 0x3 ;  /* 0x0000000a0f167211 */ /* 0x000fe200078e18ff */
[----:B------:R-:W1:Y:S01]  /*7290*/  SHFL.BFLY PT, R3, R4, 0x1, 0x1f ;  /* 0x0c201f0004037f89 */ /* 0x000e6200000e0000 */
[----:B------:R-:W-:-:S02]  /*72a0*/  LEA R219, R19, R2, 0x3 ;  /* 0x0000000213db7211 */ /* 0x000fc400078e18ff */
[----:B------:R-:W-:Y:S01]  /*72b0*/  PRMT R22, RZ, 0x654, R22 ;  /* 0x00000654ff167816 */ /* 0x000fe20000000016 */
[----:B------:R-:W2:Y:S01]  /*72c0*/  SHFL.BFLY PT, R217, R18, 0x1, 0x1f ;  /* 0x0c201f0012d97f89 */ /* 0x000ea200000e0000 */
[----:B------:R-:W-:Y:S02]  /*72d0*/  SHF.L.U32 R216, R14, 0x1f, RZ ;  /* 0x0000001f0ed87819 */ /* 0x000fe400000006ff */
[----:B------:R3:W-:Y:S02]  /*72e0*/  SYNCS.ARRIVE.TRANS64.RED.A1T0 RZ, [R22+URZ], RZ ;  /* 0x000000ff16ff79a7 */ /* 0x0007e4000810043f */
[----:B------:R-:W4:Y:S01]  /*72f0*/  SYNCS.PHASECHK.TRANS64.TRYWAIT P4, [R219+URZ+0x44000], R216 ;  /* 0x044000d8db0075a7 */ /* 0x000f22000808017f */
[----:B-1----:R-:W-:Y:S02]  /*7300*/  FMNMX R20, R4, R3, !PT ;  /* 0x0000000304147209 */ /* 0x002fe40007800000 */
[----:B--2---:R-:W-:-:S03]  /*7310*/  FMNMX R217, R18, R217, !PT ;  /* 0x000000d912d97209 */ /* 0x004fc60007800000 */
[----:B------:R-:W1:Y:S04]  /*7320*/  SHFL.BFLY PT, R3, R20, 0x2, 0x1f ;  /* 0x0c401f0014037f89 */ /* 0x000e6800000e0000 */
[----:B------:R-:W2:Y:S01]  /*7330*/  SHFL.BFLY PT, R0, R217, 0x2, 0x1f ;  /* 0x0c401f00d9007f89 */ /* 0x000ea200000e0000 */
[----:B-1----:R-:W-:Y:S02]  /*7340*/  FMNMX R3, R20, R3, !PT ;  /* 0x0000000314037209 */ /* 0x002fe40007800000 */
[----:B--2---:R-:W-:Y:S02]  /*7350*/  FMNMX R0, R217, R0, !PT ;  /* 0x00000000d9007209 */ /* 0x004fe40007800000 */
[----:B------:R-:W-:Y:S02]  /*7360*/  FSETP.NEU.AND P2, PT, R3, -INF , PT ;  /* 0xff8000000300780b */ /* 0x000fe40003f4d000 */
[----:B------:R-:W-:-:S02]  /*7370*/  FSETP.NEU.AND P3, PT, R0, -INF , PT ;  /* 0xff8000000000780b */ /* 0x000fc40003f6d000 */
[----:B------:R-:W-:Y:S02]  /*7380*/  FSEL R218, R3, RZ, P2 ;  /* 0x000000ff03da7208 */ /* 0x000fe40001000000 */
[----:B------:R-:W-:-:S03]  /*7390*/  FSEL R220, R0, RZ, P3 ;  /* 0x000000ff00dc7208 */ /* 0x000fc60001800000 */
[----:B------:R-:W-:Y:S02]  /*73a0*/  FADD R4, -R218, R23 ;  /* 0x00000017da047221 */ /* 0x000fe40000000100 */
[----:B------:R-:W-:Y:S02]  /*73b0*/  FADD R20, -R220, R21 ;  /* 0x00000015dc147221 */ /* 0x000fe40000000100 */
[----:B------:R-:W-:Y:S01]  /*73c0*/  FMUL R18, R4, UR15 ;  /* 0x0000000f04127c20 */ /* 0x000fe20008400000 */
[----:B------:R-:W-:Y:S01]  /*73d0*/  FMUL R4, R220, UR15 ;  /* 0x0000000fdc047c20 */ /* 0x000fe20008400000 */
[----:B------:R-:W-:-:S03]  /*73e0*/  FMUL R20, R20, UR15 ;  /* 0x0000000f14147c20 */ /* 0x000fc60008400000 */
[----:B------:R-:W-:Y:S01]  /*73f0*/  FSETP.GEU.AND P5, PT, R18, -126, PT ;  /* 0xc2fc00001200780b */ /* 0x000fe20003fae000 */
[--C-:B------:R-:W-:Y:S01]  /*7400*/  FFMA R26, R26, UR15, -R4.reuse ;  /* 0x0000000f1a1a7c23 */ /* 0x100fe20008000804 */
[----:B------:R-:W-:Y:S01]  /*7410*/  FSETP.GEU.AND P6, PT, R20, -126, PT ;  /* 0xc2fc00001400780b */ /* 0x000fe20003fce000 */
[--C-:B------:R-:W-:Y:S01]  /*7420*/  FFMA R23, R27, UR15, -R4.reuse ;  /* 0x0000000f1b177c23 */ /* 0x100fe20008000804 */
[----:B------:R-:W-:Y:S02]  /*7430*/  FFMA R30, R30, UR15, -R4 ;  /* 0x0000000f1e1e7c23 */ /* 0x000fe40008000804 */
[----:B------:R-:W-:Y:S02]  /*7440*/  FSETP.GEU.AND P2, PT, R26, -126, PT ;  /* 0xc2fc00001a00780b */ /* 0x000fe40003f4e000 */
[----:B------:R-:W-:-:S05]  /*7450*/  FSETP.GEU.AND P3, PT, R23, -126, PT ;  /* 0xc2fc00001700780b */ /* 0x000fca0003f6e000 */
[----:B------:R-:W-:Y:S02]  /*7460*/  @!P5 FMUL R18, R18, 0.5 ;  /* 0x3f0000001212d820 */ /* 0x000fe40000400000 */
[----:B------:R-:W-:-:S04]  /*7470*/  @!P6 FMUL R20, R20, 0.5 ;  /* 0x3f0000001414e820 */ /* 0x000fc80000400000 */
[----:B------:R-:W1:Y:S01]  /*7480*/  MUFU.EX2 R18, R18 ;  /* 0x0000001200127308 */ /* 0x000e620000000800 */
[----:B------:R-:W-:-:S07]  /*7490*/  @!P2 FMUL R26, R26, 0.5 ;  /* 0x3f0000001a1aa820 */ /* 0x000fce0000400000 */
[----:B------:R3:W2:Y:S01]  /*74a0*/  MUFU.EX2 R21, R20 ;  /* 0x0000001400157308 */ /* 0x0006a20000000800 */
[----:B----4-:R-:W-:Y:S05]  /*74b0*/  @!P4 BRA `(.L_x_31) ;  /* 0x000000600058c947 */ /* 0x010fea0003800000 */
.L_x_73:
[----:B------:R-:W-:Y:S05]  /*74c0*/  BSYNC B0 ;  /* 0x0000000000007941 */ /* 0x000fea0003800000 */
.L_x_30:
[----:B------:R-:W-:Y:S01]  /*74d0*/  FSETP.GEU.AND P4, PT, R30, -126, PT ;  /* 0xc2fc00001e00780b */ /* 0x000fe20003f8e000 */
[----:B------:R-:W-:Y:S01]  /*74e0*/  @!P3 FMUL R23, R23, 0.5 ;  /* 0x3f0000001717b820 */ /* 0x000fe20000400000 */
[----:B---3--:R3:W5:Y:S01]  /*74f0*/  MUFU.EX2 R20, R26 ;  /* 0x0000001a00147308 */ /* 0x0087620000000800 */
[----:B------:R-:W-:Y:S01]  /*7500*/  FMUL R22, R218, UR15 ;  /* 0x0000000fda167c20 */ /* 0x000fe20008400000 */
[----:B------:R-:W-:Y:S01]  /*7510*/  FFMA R31, R31, UR15, -R4 ;  /* 0x0000000f1f1f7c23 */ /* 0x000fe20008000804 */
[----:B-1----:R-:W-:Y:S01]  /*7520*/  @!P5 FMUL R18, R18, R18 ;  /* 0x000000121212d220 */ /* 0x002fe20000400000 */
[----:B--2---:R-:W-:Y:S01]  /*7530*/  @!P6 FMUL R21, R21, R21 ;  /* 0x000000151515e220 */ /* 0x004fe20000400000 */
[--C-:B------:R-:W-:Y:S01]  /*7540*/  FFMA R24, R24, UR15, -R22.reuse ;  /* 0x0000000f18187c23 */ /* 0x100fe20008000816 */
[--C-:B------:R-:W-:Y:S01]  /*7550*/  FFMA R25, R25, UR15, -R22.reuse ;  /* 0x0000000f19197c23 */ /* 0x100fe20008000816 */
[--C-:B------:R-:W-:Y:S01]  /*7560*/  FFMA R27, R29, UR15, -R22.reuse ;  /* 0x0000000f1d1b7c23 */ /* 0x100fe20008000816 */
[----:B------:R-:W1:Y:S01]  /*7570*/  MUFU.EX2 R23, R23 ;  /* 0x0000001700177308 */ /* 0x000e620000000800 */
[--C-:B---3--:R-:W-:Y:S01]  /*7580*/  FFMA R26, R28, UR15, -R22.reuse ;  /* 0x0000000f1c1a7c23 */ /* 0x108fe20008000816 */
[----:B------:R-:W-:Y:S01]  /*7590*/  FSETP.GEU.AND P5, PT, R31, -126, PT ;  /* 0xc2fc00001f00780b */ /* 0x000fe20003fae000 */
[----:B------:R-:W-:Y:S01]  /*75a0*/  @!P4 FMUL R30, R30, 0.5 ;  /* 0x3f0000001e1ec820 */ /* 0x000fe20000400000 */
[----:B------:R-:W-:Y:S01]  /*75b0*/  FSETP.GEU.AND P6, PT, R24, -126, PT ;  /* 0xc2fc00001800780b */ /* 0x000fe20003fce000 */
[----:B------:R-:W-:Y:S05]  /*75c0*/  WARPSYNC.ALL ;  /* 0x0000000000007948 */ /* 0x000fea0003800000 */
[----:B------:R-:W2:Y:S01]  /*75d0*/  MUFU.EX2 R30, R30 ;  /* 0x0000001e001e7308 */ /* 0x000ea20000000800 */
[----:B-----5:R-:W-:Y:S01]  /*75e0*/  @!P2 FMUL R20, R20, R20 ;  /* 0x000000141414a220 */ /* 0x020fe20000400000 */
[----:B------:R-:W-:Y:S01]  /*75f0*/  FSETP.GEU.AND P2, PT, R25, -126, PT ;  /* 0xc2fc00001900780b */ /* 0x000fe20003f4e000 */
[-C--:B------:R-:W-:Y:S01]  /*7600*/  FMUL R152, R152, R18.reuse ;  /* 0x0000001298987220 */ /* 0x080fe20000400000 */
[----:B------:R-:W-:Y:S01]  /*7610*/  LEA R218, R19, UR22, 0xc ;  /* 0x0000001613da7c11 */ /* 0x000fe2000f8e60ff */
[----:B------:R-:W-:Y:S01]  /*7620*/  @!P5 FMUL R31, R31, 0.5 ;  /* 0x3f0000001f1fd820 */ /* 0x000fe20000400000 */
[----:B----4-:R-:W-:Y:S01]  /*7630*/  MOV R219, 0x40000040 ;  /* 0x4000004000db7802 */ /* 0x010fe20000000f00 */
[----:B-1----:R-:W-:Y:S01]  /*7640*/  @!P3 FMUL R23, R23, R23 ;  /* 0x000000171717b220 */ /* 0x002fe20000400000 */
[----:B------:R-:W-:Y:S01]  /*7650*/  FSETP.GEU.AND P3, PT, R26, -126, PT ;  /* 0xc2fc00001a00780b */ /* 0x000fe20003f6e000 */
[----:B------:R-:W-:Y:S01]  /*7660*/  @!P6 FMUL R24, R24, 0.5 ;  /* 0x3f0000001818e820 */ /* 0x000fe20000400000 */
[----:B------:R-:W-:Y:S01]  /*7670*/  R2UR UR6, R218 ;  /* 0x00000000da0672ca */ /* 0x000fe200000e0000 */
[----:B------:R-:W1:Y:S01]  /*7680*/  MUFU.EX2 R31, R31 ;  /* 0x0000001f001f7308 */ /* 0x000e620000000800 */
[----:B------:R-:W-:Y:S01]  /*7690*/  R2UR UR7, R219 ;  /* 0x00000000db0772ca */ /* 0x000fe200000e0000 */
[-C--:B------:R-:W-:Y:S01]  /*76a0*/  FMUL R153, R153, R18.reuse ;  /* 0x0000001299997220 */ /* 0x080fe20000400000 */
[-C--:B------:R-:W-:Y:S01]  /*76b0*/  FMUL R156, R156, R18.reuse ;  /* 0x000000129c9c7220 */ /* 0x080fe20000400000 */
[----:B------:R-:W-:Y:S01]  /*76c0*/  @!P2 FMUL R25, R25, 0.5 ;  /* 0x3f0000001919a820 */ /* 0x000fe20000400000 */
[----:B------:R-:W-:Y:S01]  /*76d0*/  FMUL R157, R157, R18 ;  /* 0x000000129d9d7220 */ /* 0x000fe20000400000 */
[----:B--2---:R-:W-:Y:S01]  /*76e0*/  @!P4 FMUL R30, R30, R30 ;  /* 0x0000001e1e1ec220 */ /* 0x004fe20000400000 */
[----:B------:R-:W-:Y:S01]  /*76f0*/  FSETP.GEU.AND P4, PT, R27, -126, PT ;  /* 0xc2fc00001b00780b */ /* 0x000fe20003f8e000 */
[----:B------:R-:W2:Y:S01]  /*7700*/  MUFU.EX2 R217, R24 ;  /* 0x0000001800d97308 */ /* 0x000ea20000000800 */
[-C--:B------:R-:W-:Y:S01]  /*7710*/  FMUL R160, R160, R18.reuse ;  /* 0x00000012a0a07220 */ /* 0x080fe20000400000 */
[----:B------:R-:W-:Y:S01]  /*7720*/  @!P3 FMUL R26, R26, 0.5 ;  /* 0x3f0000001a1ab820 */ /* 0x000fe20000400000 */
[-C--:B------:R-:W-:Y:S01]  /*7730*/  FMUL R161, R161, R18.reuse ;  /* 0x00000012a1a17220 */ /* 0x080fe20000400000 */
[-C--:B------:R-:W-:Y:S01]  /*7740*/  FMUL R164, R164, R18.reuse ;  /* 0x00000012a4a47220 */ /* 0x080fe20000400000 */
[-C--:B------:R-:W-:Y:S01]  /*7750*/  FMUL R165, R165, R18.reuse ;  /* 0x00000012a5a57220 */ /* 0x080fe20000400000 */
[-C--:B------:R-:W-:Y:S01]  /*7760*/  FMUL R168, R168, R18.reuse ;  /* 0x00000012a8a87220 */ /* 0x080fe20000400000 */
[-C--:B------:R-:W-:Y:S01]  /*7770*/  FMUL R169, R169, R18.reuse ;  /* 0x00000012a9a97220 */ /* 0x080fe20000400000 */
[----:B------:R-:W3:Y:S01]  /*7780*/  MUFU.EX2 R28, R25 ;  /* 0x00000019001c7308 */ /* 0x000ee20000000800 */
[----:B-1----:R-:W-:Y:S01]  /*7790*/  @!P5 FMUL R31, R31, R31 ;  /* 0x0000001f1f1fd220 */ /* 0x002fe20000400000 */
[-C--:B------:R-:W-:Y:S01]  /*77a0*/  FMUL R172, R172, R18.reuse ;  /* 0x00000012acac7220 */ /* 0x080fe20000400000 */
[-C--:B------:R-:W-:Y:S01]  /*77b0*/  FMUL R173, R173, R18.reuse ;  /* 0x00000012adad7220 */ /* 0x080fe20000400000 */
[----:B------:R-:W-:Y:S01]  /*77c0*/  @!P4 FMUL R27, R27, 0.5 ;  /* 0x3f0000001b1bc820 */ /* 0x000fe20000400000 */
[-C--:B------:R-:W-:Y:S01]  /*77d0*/  FMUL R176, R176, R18.reuse ;  /* 0x00000012b0b07220 */ /* 0x080fe20000400000 */
[-C--:B------:R-:W-:Y:S01]  /*77e0*/  FMUL R177, R177, R18.reuse ;  /* 0x00000012b1b17220 */ /* 0x080fe20000400000 */
[-C--:B------:R-:W-:Y:S01]  /*77f0*/  FMUL R180, R180, R18.reuse ;  /* 0x00000012b4b47220 */ /* 0x080fe20000400000 */
[----:B------:R-:W1:Y:S01]  /*7800*/  MUFU.EX2 R29, R26 ;  /* 0x0000001a001d7308 */ /* 0x000e620000000800 */
[----:B--2---:R-:W-:Y:S01]  /*7810*/  @!P6 FMUL R217, R217, R217 ;  /* 0x000000d9d9d9e220 */ /* 0x004fe20000400000 */
[-C--:B------:R-:W-:Y:S01]  /*7820*/  FMUL R181, R181, R18.reuse ;  /* 0x00000012b5b57220 */ /* 0x080fe20000400000 */
[-C--:B------:R-:W-:Y:S01]  /*7830*/  FMUL R184, R184, R18.reuse ;  /* 0x00000012b8b87220 */ /* 0x080fe20000400000 */
[-C--:B------:R-:W-:Y:S01]  /*7840*/  FMUL R185, R185, R18.reuse ;  /* 0x00000012b9b97220 */ /* 0x080fe20000400000 */
[-C--:B------:R-:W-:Y:S01]  /*7850*/  FMUL R188, R188, R18.reuse ;  /* 0x00000012bcbc7220 */ /* 0x080fe20000400000 */
[-C--:B------:R-:W-:Y:S01]  /*7860*/  FMUL R189, R189, R18.reuse ;  /* 0x00000012bdbd7220 */ /* 0x080fe20000400000 */
[----:B------:R-:W-:Y:S01]  /*7870*/  FMUL R192, R192, R18 ;  /* 0x00000012c0c07220 */ /* 0x000fe20000400000 */
[----:B------:R-:W2:Y:S01]  /*7880*/  MUFU.EX2 R216, R27 ;  /* 0x0000001b00d87308 */ /* 0x000ea20000000800 */
[----:B---3--:R-:W-:Y:S01]  /*7890*/  @!P2 FMUL R28, R28, R28 ;  /* 0x0000001c1c1ca220 */ /* 0x008fe20000400000 */
[-C--:B------:R-:W-:Y:S01]  /*78a0*/  FMUL R193, R193, R18.reuse ;  /* 0x00000012c1c17220 */ /* 0x080fe20000400000 */
[-C--:B------:R-:W-:Y:S01]  /*78b0*/  FMUL R196, R196, R18.reuse ;  /* 0x00000012c4c47220 */ /* 0x080fe20000400000 */
[-C--:B------:R-:W-:Y:S01]  /*78c0*/  FMUL R197, R197, R18.reuse ;  /* 0x00000012c5c57220 */ /* 0x080fe20000400000 */
[-C--:B------:R-:W-:Y:S01]  /*78d0*/  FMUL R200, R200, R18.reuse ;  /* 0x00000012c8c87220 */ /* 0x080fe20000400000 */
[-C--:B------:R-:W-:Y:S01]  /*78e0*/  FMUL R201, R201, R18.reuse ;  /* 0x00000012c9c97220 */ /* 0x080fe20000400000 */
[-C--:B------:R-:W-:Y:S01]  /*78f0*/  FMUL R204, R204, R18.reuse ;  /* 0x00000012cccc7220 */ /* 0x080fe20000400000 */
[-C--:B------:R-:W-:Y:S01]  /*7900*/  FMUL R205, R205, R18.reuse ;  /* 0x00000012cdcd7220 */ /* 0x080fe20000400000 */
[----:B-1----:R-:W-:Y:S01]  /*7910*/  @!P3 FMUL R29, R29, R29 ;  /* 0x0000001d1d1db220 */ /* 0x002fe20000400000 */
[-C--:B------:R-:W-:Y:S01]  /*7920*/  FMUL R208, R208, R18.reuse ;  /* 0x00000012d0d07220 */ /* 0x080fe20000400000 */
[-C--:B------:R-:W-:Y:S01]  /*7930*/  FMUL R209, R209, R18.reuse ;  /* 0x00000012d1d17220 */ /* 0x080fe20000400000 */
[-C--:B------:R-:W-:Y:S01]  /*7940*/  FMUL R212, R212, R18.reuse ;  /* 0x00000012d4d47220 */ /* 0x080fe20000400000 */
[----:B------:R-:W-:Y:S01]  /*7950*/  FMUL R213, R213, R18 ;  /* 0x00000012d5d57220 */ /* 0x000fe20000400000 */
[-C--:B------:R-:W-:Y:S01]  /*7960*/  FMUL R154, R154, R21.reuse ;  /* 0x000000159a9a7220 */ /* 0x080fe20000400000 */
[-C--:B------:R-:W-:Y:S01]  /*7970*/  FMUL R155, R155, R21.reuse ;  /* 0x000000159b9b7220 */ /* 0x080fe20000400000 */
[-C--:B------:R-:W-:Y:S01]  /*7980*/  FMUL R158, R158, R21.reuse ;  /* 0x000000159e9e7220 */ /* 0x080fe20000400000 */
[----:B--2---:R-:W-:Y:S01]  /*7990*/  @!P4 FMUL R216, R216, R216 ;  /* 0x000000d8d8d8c220 */ /* 0x004fe20000400000 */
[-C--:B------:R-:W-:Y:S01]  /*79a0*/  FMUL R159, R159, R21.reuse ;  /* 0x000000159f9f7220 */ /* 0x080fe20000400000 */
        /* <DEDUP_REMOVED lines=27> */
[----:B------:R-:W-:Y:S01]  /*7b60*/  FMUL R215, R215, R21 ;  /* 0x00000015d7d77220 */ /* 0x000fe20000400000 */
[----:B------:R-:W-:Y:S01]  /*7b70*/  F2FP.BF16.F32.PACK_AB R25, R23, R20 ;  /* 0x000000141719723e */ /* 0x000fe200000010ff */
[--C-:B------:R-:W-:Y:S01]  /*7b80*/  FFMA R32, R32, UR15, -R22.reuse ;  /* 0x0000000f20207c23 */ /* 0x100fe20008000816 */
[----:B------:R-:W-:Y:S01]  /*7b90*/  F2FP.BF16.F32.PACK_AB R27, R31, R30 ;  /* 0x0000001e1f1b723e */ /* 0x000fe200000010ff */
[----:B------:R-:W-:Y:S01]  /*7ba0*/  FFMA R33, R33, UR15, -R22 ;  /* 0x0000000f21217c23 */ /* 0x000fe20008000816 */
[----:B------:R-:W-:Y:S01]  /*7bb0*/  F2FP.BF16.F32.PACK_AB R24, R28, R217 ;  /* 0x000000d91c18723e */ /* 0x000fe200000010ff */
[--C-:B------:R-:W-:Y:S01]  /*7bc0*/  FFMA R34, R34, UR15, -R4.reuse ;  /* 0x0000000f22227c23 */ /* 0x100fe20008000804 */
[----:B------:R-:W-:Y:S01]  /*7bd0*/  F2FP.BF16.F32.PACK_AB R26, R216, R29 ;  /* 0x0000001dd81a723e */ /* 0x000fe200000010ff */
[--C-:B------:R-:W-:Y:S01]  /*7be0*/  FFMA R35, R35, UR15, -R4.reuse ;  /* 0x0000000f23237c23 */ /* 0x100fe20008000804 */
[----:B------:R-:W-:Y:S01]  /*7bf0*/  FSETP.GEU.AND P3, PT, R32, -126, PT ;  /* 0xc2fc00002000780b */ /* 0x000fe20003f6e000 */
[--C-:B------:R-:W-:Y:S01]  /*7c00*/  FFMA R219, R38, UR15, -R4.reuse ;  /* 0x0000000f26db7c23 */ /* 0x100fe20008000804 */
[----:B------:R-:W-:Y:S01]  /*7c10*/  WARPGROUP.ARRIVE ;  /* 0x00000000000079c5 */ /* 0x000fe20000000000 */
[----:B------:R-:W-:Y:S01]  /*7c20*/  FSETP.GEU.AND P6, PT, R33, -126, PT ;  /* 0xc2fc00002100780b */ /* 0x000fe20003fce000 */
[----:B------:R-:W-:Y:S01]  /*7c30*/  FFMA R220, R39, UR15, -R4 ;  /* 0x0000000f27dc7c23 */ /* 0x000fe20008000804 */
[----:B------:R-:W-:Y:S01]  /*7c40*/  FSETP.GEU.AND P5, PT, R34, -126, PT ;  /* 0xc2fc00002200780b */ /* 0x000fe20003fae000 */
[--C-:B------:R-:W-:Y:S01]  /*7c50*/  FFMA R40, R40, UR15, -R22.reuse ;  /* 0x0000000f28287c23 */ /* 0x100fe20008000816 */
[----:B------:R-:W-:Y:S01]  /*7c60*/  FSETP.GEU.AND P2, PT, R35, -126, PT ;  /* 0xc2fc00002300780b */ /* 0x000fe20003f4e000 */
[----:B------:R-:W-:Y:S01]  /*7c70*/  HGMMA.64x128x16.F32.BF16 R152, R24, gdesc[UR4].tnspB, R152, gsb0 ;  /* 0x41e0000418987df0 */ /* 0x000fe20008001898 */
[----:B------:R-:W-:Y:S01]  /*7c80*/  FFMA R41, R41, UR15, -R22 ;  /* 0x0000000f29297c23 */ /* 0x000fe20008000816 */
[--C-:B------:R-:W-:Y:S01]  /*7c90*/  FFMA R42, R42, UR15, -R4.reuse ;  /* 0x0000000f2a2a7c23 */ /* 0x100fe20008000804 */
[----:B------:R-:W-:Y:S01]  /*7ca0*/  FFMA R43, R43, UR15, -R4 ;  /* 0x0000000f2b2b7c23 */ /* 0x000fe20008000804 */
[--C-:B------:R-:W-:Y:S01]  /*7cb0*/  FFMA R48, R48, UR15, -R22.reuse ;  /* 0x0000000f30307c23 */ /* 0x100fe20008000816 */
[----:B------:R-:W-:Y:S01]  /*7cc0*/  @!P3 FMUL R32, R32, 0.5 ;  /* 0x3f0000002020b820 */ /* 0x000fe20000400000 */
[----:B------:R-:W-:Y:S01]  /*7cd0*/  FFMA R49, R49, UR15, -R22 ;  /* 0x0000000f31317c23 */ /* 0x000fe20008000816 */
[--C-:B------:R-:W-:Y:S01]  /*7ce0*/  FFMA R50, R50, UR15, -R4.reuse ;  /* 0x0000000f32327c23 */ /* 0x100fe20008000804 */
[----:B------:R-:W-:Y:S01]  /*7cf0*/  @!P6 FMUL R33, R33, 0.5 ;  /* 0x3f0000002121e820 */ /* 0x000fe20000400000 */
[----:B------:R-:W-:Y:S01]  /*7d00*/  FFMA R51, R51, UR15, -R4 ;  /* 0x0000000f33337c23 */ /* 0x000fe20008000804 */
[----:B------:R-:W-:Y:S01]  /*7d10*/  @!P5 FMUL R34, R34, 0.5 ;  /* 0x3f0000002222d820 */ /* 0x000fe20000400000 */
[----:B------:R-:W1:Y:S01]  /*7d20*/  MUFU.EX2 R32, R32 ;  /* 0x0000002000207308 */ /* 0x000e620000000800 */
[----:B------:R-:W-:Y:S01]  /*7d30*/  @!P2 FMUL R35, R35, 0.5 ;  /* 0x3f0000002323a820 */ /* 0x000fe20000400000 */
[--C-:B------:R-:W-:Y:S01]  /*7d40*/  FFMA R56, R56, UR15, -R22.reuse ;  /* 0x0000000f38387c23 */ /* 0x100fe20008000816 */
[----:B------:R-:W-:Y:S01]  /*7d50*/  FFMA R57, R57, UR15, -R22 ;  /* 0x0000000f39397c23 */ /* 0x000fe20008000816 */
[--C-:B------:R-:W-:Y:S01]  /*7d60*/  FFMA R58, R58, UR15, -R4.reuse ;  /* 0x0000000f3a3a7c23 */ /* 0x100fe20008000804 */
[----:B------:R-:W-:Y:S01]  /*7d70*/  FFMA R59, R59, UR15, -R4 ;  /* 0x0000000f3b3b7c23 */ /* 0x000fe20008000804 */
[----:B------:R-:W-:Y:S01]  /*7d80*/  FFMA R64, R64, UR15, -R22 ;  /* 0x0000000f40407c23 */ /* 0x000fe20008000816 */
[----:B------:R-:W-:Y:S01]  /*7d90*/  FFMA R71, R71, UR15, -R4 ;  /* 0x0000000f47477c23 */ /* 0x000fe20008000804 */
[----:B------:R-:W2:Y:S01]  /*7da0*/  MUFU.EX2 R33, R33 ;  /* 0x0000002100217308 */ /* 0x000ea20000000800 */
[----:B------:R-:W-:Y:S01]  /*7db0*/  FFMA R76, R76, UR15, -R22 ;  /* 0x0000000f4c4c7c23 */ /* 0x000fe20008000816 */
[--C-:B------:R-:W-:Y:S01]  /*7dc0*/  FFMA R79, R79, UR15, -R4.reuse ;  /* 0x0000000f4f4f7c23 */ /* 0x100fe20008000804 */
[----:B------:R-:W-:Y:S01]  /*7dd0*/  FFMA R87, R87, UR15, -R4 ;  /* 0x0000000f57577c23 */ /* 0x000fe20008000804 */
[----:B------:R-:W-:Y:S01]  /*7de0*/  FFMA R92, R92, UR15, -R22 ;  /* 0x0000000f5c5c7c23 */ /* 0x000fe20008000816 */
[--C-:B------:R-:W-:Y:S01]  /*7df0*/  FFMA R95, R95, UR15, -R4.reuse ;  /* 0x0000000f5f5f7c23 */ /* 0x100fe20008000804 */
[----:B------:R-:W-:Y:S01]  /*7e00*/  FFMA R103, R103, UR15, -R4 ;  /* 0x0000000f67677c23 */ /* 0x000fe20008000804 */
[----:B------:R-:W-:Y:S01]  /*7e10*/  FFMA R104, R104, UR15, -R22 ;  /* 0x0000000f68687c23 */ /* 0x000fe20008000816 */
[----:B------:R-:W3:Y:S01]  /*7e20*/  MUFU.EX2 R34, R34 ;  /* 0x0000002200227308 */ /* 0x000ee20000000800 */
[----:B-1----:R-:W-:Y:S01]  /*7e30*/  @!P3 FMUL R32, R32, R32 ;  /* 0x000000202020b220 */ /* 0x002fe20000400000 */
[--C-:B------:R-:W-:Y:S01]  /*7e40*/  FFMA R110, R110, UR15, -R4.reuse ;  /* 0x0000000f6e6e7c23 */ /* 0x100fe20008000804 */
[--C-:B------:R-:W-:Y:S01]  /*7e50*/  FFMA R111, R111, UR15, -R4.reuse ;  /* 0x0000000f6f6f7c23 */ /* 0x100fe20008000804 */
[--C-:B------:R-:W-:Y:S01]  /*7e60*/  FFMA R118, R118, UR15, -R4.reuse ;  /* 0x0000000f76767c23 */ /* 0x100fe20008000804 */
[--C-:B------:R-:W-:Y:S01]  /*7e70*/  FFMA R119, R119, UR15, -R4.reuse ;  /* 0x0000000f77777c23 */ /* 0x100fe20008000804 */
[--C-:B------:R-:W-:Y:S01]  /*7e80*/  FFMA R126, R126, UR15, -R4.reuse ;  /* 0x0000000f7e7e7c23 */ /* 0x100fe20008000804 */
[----:B------:R-:W-:Y:S01]  /*7e90*/  FFMA R127, R127, UR15, -R4 ;  /* 0x0000000f7f7f7c23 */ /* 0x000fe20008000804 */
[----:B------:R-:W1:Y:S01]  /*7ea0*/  MUFU.EX2 R35, R35 ;  /* 0x0000002300237308 */ /* 0x000e620000000800 */
[----:B--2---:R-:W-:Y:S01]  /*7eb0*/  @!P6 FMUL R33, R33, R33 ;  /* 0x000000212121e220 */ /* 0x004fe20000400000 */
[----:B------:R-:W-:Y:S01]  /*7ec0*/  FSETP.GEU.AND P6, PT, R219, -126, PT ;  /* 0xc2fc0000db00780b */ /* 0x000fe20003fce000 */
[----:B------:R-:W-:Y:S01]  /*7ed0*/  FFMA R132, R132, UR15, -R22 ;  /* 0x0000000f84847c23 */ /* 0x000fe20008000816 */
[----:B------:R-:W-:Y:S01]  /*7ee0*/  FFMA R12, R21, R12, R20 ;  /* 0x0000000c150c7223 */ /* 0x000fe20000000014 */
[----:B------:R-:W-:Y:S01]  /*7ef0*/  IADD3 R20, R218, 0x680, RZ ;  /* 0x00000680da147810 */ /* 0x000fe20007ffe0ff */
[----:B------:R-:W-:Y:S01]  /*7f00*/  FFMA R11, R18, R11, R217 ;  /* 0x0000000b120b7223 */ /* 0x000fe200000000d9 */
[----:B------:R-:W-:Y:S01]  /*7f10*/  MOV R21, 0x40000040 ;  /* 0x4000004000157802 */ /* 0x000fe20000000f00 */
[----:B------:R-:W-:Y:S01]  /*7f20*/  FADD R23, R12, R23 ;  /* 0x000000170c177221 */ /* 0x000fe20000000000 */
[----:B---3--:R-:W-:Y:S01]  /*7f30*/  @!P5 FMUL R34, R34, R34 ;  /* 0x000000222222d220 */ /* 0x008fe20000400000 */
[----:B------:R-:W-:Y:S01]  /*7f40*/  FSETP.GEU.AND P5, PT, R220, -126, PT ;  /* 0xc2fc0000dc00780b */ /* 0x000fe20003fae000 */
[----:B------:R-:W-:Y:S01]  /*7f50*/  FADD R28, R11, R28 ;  /* 0x0000001c0b1c7221 */ /* 0x000fe20000000000 */
[--C-:B------:R-:W-:Y:S01]  /*7f60*/  FFMA R11, R136, UR15, -R22.reuse ;  /* 0x0000000f880b7c23 */ /* 0x100fe20008000816 */
[----:B------:R-:W-:Y:S01]  /*7f70*/  FFMA R12, R137, UR15, -R22 ;  /* 0x0000000f890c7c23 */ /* 0x000fe20008000816 */
[----:B------:R-:W-:Y:S01]  /*7f80*/  FFMA R18, R138, UR15, -R4 ;  /* 0x0000000f8a127c23 */ /* 0x000fe20008000804 */
[----:B------:R-:W-:Y:S01]  /*7f90*/  @!P6 FMUL R219, R219, 0.5 ;  /* 0x3f000000dbdbe820 */ /* 0x000fe20000400000 */
[----:B------:R-:W-:Y:S01]  /*7fa0*/  FADD R30, R23, R30 ;  /* 0x0000001e171e7221 */ /* 0x000fe20000000000 */
[----:B-1----:R-:W-:Y:S01]  /*7fb0*/  @!P2 FMUL R35, R35, R35 ;  /* 0x000000232323a220 */ /* 0x002fe20000400000 */
[----:B------:R-:W-:Y:S01]  /*7fc0*/  FSETP.GEU.AND P2, PT, R43, -126, PT ;  /* 0xc2fc00002b00780b */ /* 0x000fe20003f4e000 */
[----:B------:R-:W-:Y:S01]  /*7fd0*/  FADD R29, R28, R29 ;  /* 0x0000001d1c1d7221 */ /* 0x000fe20000000000 */
[----:B------:R-:W-:Y:S01]  /*7fe0*/  FADD R31, R30, R31 ;  /* 0x0000001f1e1f7221 */ /* 0x000fe20000000000 */
[----:B------:R-:W-:Y:S01]  /*7ff0*/  FFMA R23, R139, UR15, -R4 ;  /* 0x0000000f8b177c23 */ /* 0x000fe20008000804 */
[----:B------:R-:W-:Y:S01]  /*8000*/  FFMA R28, R140, UR15, -R22 ;  /* 0x0000000f8c1c7c23 */ /* 0x000fe20008000816 */
[----:B------:R-:W-:Y:S01]  /*8010*/  @!P5 FMUL R220, R220, 0.5 ;  /* 0x3f000000dcdcd820 */ /* 0x000fe20000400000 */
[----:B------:R-:W-:Y:S01]  /*8020*/  FADD R29, R29, R216 ;  /* 0x000000d81d1d7221 */ /* 0x000fe20000000000 */
[----:B------:R-:W-:Y:S01]  /*8030*/  FFMA R30, R142, UR15, -R4 ;  /* 0x0000000f8e1e7c23 */ /* 0x000fe20008000804 */
[--C-:B------:R-:W-:Y:S01]  /*8040*/  FFMA R144, R144, UR15, -R22.reuse ;  /* 0x0000000f90907c23 */ /* 0x100fe20008000816 */
[----:B------:R-:W-:Y:S01]  /*8050*/  FFMA R145, R145, UR15, -R22 ;  /* 0x0000000f91917c23 */ /* 0x000fe20008000816 */
[--C-:B------:R-:W-:Y:S01]  /*8060*/  FFMA R146, R146, UR15, -R4.reuse ;  /* 0x0000000f92927c23 */ /* 0x100fe20008000804 */
[----:B------:R-:W-:Y:S01]  /*8070*/  FFMA R147, R147, UR15, -R4 ;  /* 0x0000000f93937c23 */ /* 0x000fe20008000804 */
[----:B------:R-:W-:Y:S01]  /*8080*/  FFMA R148, R148, UR15, -R22 ;  /* 0x0000000f94947c23 */ /* 0x000fe20008000816 */
[----:B------:R-:W-:Y:S01]  /*8090*/  @!P2 FMUL R43, R43, 0.5 ;  /* 0x3f0000002b2ba820 */ /* 0x000fe20000400000 */
[----:B------:R-:W-:Y:S01]  /*80a0*/  FFMA R150, R150, UR15, -R4 ;  /* 0x0000000f96967c23 */ /* 0x000fe20008000804 */
[----:B------:R-:W-:-:S04]  /*80b0*/  IADD3 R15, R15, 0x1, RZ ;  /* 0x000000010f0f7810 */ /* 0x000fc80007ffe0ff */
[----:B------:R-:W1:Y:S02]  /*80c0*/  MUFU.EX2 R43, R43 ;  /* 0x0000002b002b7308 */ /* 0x000e640000000800 */
[----:B-1----:R-:W-:Y:S01]  /*80d0*/  @!P2 FMUL R43, R43, R43 ;  /* 0x0000002b2b2ba220 */ /* 0x002fe20000400000 */
[----:B------:R-:W-:-:S13]  /*80e0*/  FSETP.GEU.AND P2, PT, R51, -126, PT ;  /* 0xc2fc00003300780b */ /* 0x000fda0003f4e000 */
[----:B------:R-:W-:-:S06]  /*80f0*/  @!P2 FMUL R51, R51, 0.5 ;  /* 0x3f0000003333a820 */ /* 0x000fcc0000400000 */
[----:B------:R-:W1:Y:S02]  /*8100*/  MUFU.EX2 R51, R51 ;  /* 0x0000003300337308 */ /* 0x000e640000000800 */
[----:B-1----:R-:W-:Y:S01]  /*8110*/  @!P2 FMUL R51, R51, R51 ;  /* 0x000000333333a220 */ /* 0x002fe20000400000 */
[----:B------:R-:W-:-:S13]  /*8120*/  FSETP.GEU.AND P2, PT, R59, -126, PT ;  /* 0xc2fc00003b00780b */ /* 0x000fda0003f4e000 */
[----:B------:R-:W-:Y:S01]  /*8130*/  @!P2 FMUL R59, R59, 0.5 ;  /* 0x3f0000003b3ba820 */ /* 0x000fe20000400000 */
[----:B------:R-:W-:Y:S02]  /*8140*/  WARPGROUP.DEPBAR.LE gsb0, 0x0 ;  /* 0x00008000000079c5 */ /* 0x000fe40000010000 */
[--C-:B------:R-:W-:Y:S01]  /*8150*/  FFMA R26, R36, UR15, -R22.reuse ;  /* 0x0000000f241a7c23 */ /* 0x100fe20008000816 */
[----:B------:R-:W-:Y:S01]  /*8160*/  FFMA R27, R37, UR15, -R22 ;  /* 0x0000000f251b7c23 */ /* 0x000fe20008000816 */
[----:B------:R1:W2:Y:S01]  /*8170*/  MUFU.EX2 R36, R220 ;  /* 0x000000dc00247308 */ /* 0x0002a20000000800 */
[----:B------:R-:W-:Y:S02]  /*8180*/  IADD3 R24, R218, 0x80, RZ ;  /* 0x00000080da187810 */ /* 0x000fe40007ffe0ff */
[----:B------:R-:W-:Y:S02]  /*8190*/  FSETP.GEU.AND P4, PT, R26, -126, PT ;  /* 0xc2fc00001a00780b */ /* 0x000fe40003f8e000 */
[----:B------:R-:W-:-:S02]  /*81a0*/  FSETP.GEU.AND P3, PT, R27, -126, PT ;  /* 0xc2fc00001b00780b */ /* 0x000fc40003f6e000 */
[----:B------:R-:W-:Y:S01]  /*81b0*/  MOV R25, 0x40000040 ;  /* 0x4000004000197802 */ /* 0x000fe20000000f00 */
[----:B------:R3:W4:Y:S01]  /*81c0*/  MUFU.EX2 R37, R219 ;  /* 0x000000db00257308 */ /* 0x0007220000000800 */
[----:B------:R-:W-:Y:S01]  /*81d0*/  R2UR UR6, R24 ;  /* 0x00000000180672ca */ /* 0x000fe200000e0000 */
[----:B-1----:R-:W-:Y:S01]  /*81e0*/  FFMA R220, R47, UR15, -R4 ;  /* 0x0000000f2fdc7c23 */ /* 0x002fe20008000804 */
[----:B------:R-:W-:Y:S02]  /*81f0*/  R2UR UR7, R25 ;  /* 0x00000000190772ca */ /* 0x000fe400000e0000 */
[----:B------:R-:W-:Y:S01]  /*8200*/  F2FP.BF16.F32.PACK_AB R24, R33, R32 ;  /* 0x000000202118723e */ /* 0x000fe200000010ff */
[----:B------:R-:W-:Y:S01]  /*8210*/  FADD R32, R29, R32 ;  /* 0x000000201d207221 */ /* 0x000fe20000000000 */
[----:B------:R-:W-:Y:S01]  /*8220*/  F2FP.BF16.F32.PACK_AB R25, R35, R34 ;  /* 0x000000222319723e */ /* 0x000fe200000010ff */
[----:B------:R-:W-:Y:S01]  /*8230*/  @!P4 FMUL R26, R26, 0.5 ;  /* 0x3f0000001a1ac820 */ /* 0x000fe20000400000 */
[----:B--2---:R-:W-:Y:S01]  /*8240*/  @!P5 FMUL R36, R36, R36 ;  /* 0x000000242424d220 */ /* 0x004fe20000400000 */
[----:B------:R-:W-:Y:S01]  /*8250*/  @!P3 FMUL R27, R27, 0.5 ;  /* 0x3f0000001b1bb820 */ /* 0x000fe20000400000 */
[----:B------:R-:W-:Y:S01]  /*8260*/  FSETP.GEU.AND P5, PT, R42, -126, PT ;  /* 0xc2fc00002a00780b */ /* 0x000fe20003fae000 */
[----:B------:R-:W1:Y:S01]  /*8270*/  MUFU.EX2 R39, R26 ;  /* 0x0000001a00277308 */ /* 0x000e620000000800 */
[----:B---3--:R-:W-:Y:S01]  /*8280*/  FFMA R219, R46, UR15, -R4 ;  /* 0x0000000f2edb7c23 */ /* 0x008fe20008000804 */
[----:B------:R-:W-:Y:S01]  /*8290*/  FADD R34, R31, R34 ;  /* 0x000000221f227221 */ /* 0x000fe20000000000 */
[----:B------:R-:W-:Y:S01]  /*82a0*/  FFMA R29, R141, UR15, -R22 ;  /* 0x0000000f8d1d7c23 */ /* 0x000fe20008000816 */
[----:B------:R-:W-:Y:S01]  /*82b0*/  FFMA R31, R143, UR15, -R4 ;  /* 0x0000000f8f1f7c23 */ /* 0x000fe20008000804 */
[----:B----4-:R-:W-:Y:S01]  /*82c0*/  @!P6 FMUL R37, R37, R37 ;  /* 0x000000252525e220 */ /* 0x010fe20000400000 */
[----:B------:R-:W-:Y:S01]  /*82d0*/  FSETP.GEU.AND P6, PT, R41, -126, PT ;  /* 0xc2fc00002900780b */ /* 0x000fe20003fce000 */
[----:B------:R-:W-:Y:S01]  /*82e0*/  FADD R32, R32, R33 ;  /* 0x0000002120207221 */ /* 0x000fe20000000000 */
[----:B------:R2:W3:Y:S01]  /*82f0*/  MUFU.EX2 R38, R27 ;  /* 0x0000001b00267308 */ /* 0x0004e20000000800 */
[----:B------:R-:W-:-:S03]  /*8300*/  FADD R34, R34, R35 ;  /* 0x0000002322227221 */ /* 0x000fc60000000000 */
[----:B------:R-:W-:-:S04]  /*8310*/  @!P5 FMUL R42, R42, 0.5 ;  /* 0x3f0000002a2ad820 */ /* 0x000fc80000400000 */
[----:B------:R-:W4:Y:S01]  /*8320*/  MUFU.EX2 R59, R59 ;  /* 0x0000003b003b7308 */ /* 0x000f220000000800 */
[----:B-1----:R-:W-:Y:S01]  /*8330*/  @!P4 FMUL R39, R39, R39 ;  /* 0x000000272727c220 */ /* 0x002fe20000400000 */
[----:B--2---:R-:W-:Y:S01]  /*8340*/  F2FP.BF16.F32.PACK_AB R27, R36, R37 ;  /* 0x00000025241b723e */ /* 0x004fe200000010ff */
[----:B------:R-:W-:Y:S01]  /*8350*/  @!P6 FMUL R41, R41, 0.5 ;  /* 0x3f0000002929e820 */ /* 0x000fe20000400000 */
[----:B------:R-:W-:-:S04]  /*8360*/  FADD R37, R34, R37 ;  /* 0x0000002522257221 */ /* 0x000fc80000000000 */
[----:B------:R-:W1:Y:S01]  /*8370*/  MUFU.EX2 R42, R42 ;  /* 0x0000002a002a7308 */ /* 0x000e620000000800 */
[----:B---3--:R-:W-:Y:S01]  /*8380*/  @!P3 FMUL R38, R38, R38 ;  /* 0x000000262626b220 */ /* 0x008fe20000400000 */
[----:B------:R-:W-:Y:S01]  /*8390*/  FSETP.GEU.AND P3, PT, R40, -126, PT ;  /* 0xc2fc00002800780b */ /* 0x000fe20003f6e000 */
[----:B------:R-:W-:-:S03]  /*83a0*/  FADD R37, R37, R36 ;  /* 0x0000002425257221 */ /* 0x000fc60000000000 */
[----:B------:R-:W-:Y:S01]  /*83b0*/  F2FP.BF16.F32.PACK_AB R26, R38, R39 ;  /* 0x00000027261a723e */ /* 0x000fe200000010ff */
[----:B------:R-:W-:Y:S01]  /*83c0*/  FADD R39, R32, R39 ;  /* 0x0000002720277221 */ /* 0x000fe20000000000 */
[----:B------:R-:W2:Y:S01]  /*83d0*/  MUFU.EX2 R41, R41 ;  /* 0x0000002900297308 */ /* 0x000ea20000000800 */
[----:B----4-:R-:W-:Y:S01]  /*83e0*/  @!P2 FMUL R59, R59, R59 ;  /* 0x0000003b3b3ba220 */ /* 0x010fe20000400000 */
[----:B------:R-:W-:Y:S01]  /*83f0*/  WARPGROUP.ARRIVE ;  /* 0x00000000000079c5 */ /* 0x000fe20000000000 */
[----:B------:R-:W-:-:S04]  /*8400*/  FADD R39, R39, R38 ;  /* 0x0000002627277221 */ /* 0x000fc80000000000 */
[----:B------:R-:W-:Y:S01]  /*8410*/  @!P3 FMUL R40, R40, 0.5 ;  /* 0x3f0000002828b820 */ /* 0x000fe20000400000 */
[----:B------:R-:W-:Y:S01]  /*8420*/  HGMMA.64x128x16.F32.BF16 R152, R24, gdesc[UR4].tnspB, R152, gsb0 ;  /* 0x41e0000418987df0 */ /* 0x000fe20008001898 */
[----:B-1----:R-:W-:Y:S01]  /*8430*/  @!P5 FMUL R42, R42, R42 ;  /* 0x0000002a2a2ad220 */ /* 0x002fe20000400000 */
[----:B------:R-:W-:-:S03]  /*8440*/  FSETP.GEU.AND P5, PT, R220, -126, PT ;  /* 0xc2fc0000dc00780b */ /* 0x000fc60003fae000 */
[----:B------:R-:W1:Y:S01]  /*8450*/  MUFU.EX2 R40, R40 ;  /* 0x0000002800287308 */ /* 0x000e620000000800 */
[----:B--2---:R-:W-:Y:S01]  /*8460*/  @!P6 FMUL R41, R41, R41 ;  /* 0x000000292929e220 */ /* 0x004fe20000400000 */
[----:B------:R-:W-:-:S08]  /*8470*/  FSETP.GEU.AND P6, PT, R219, -126, PT ;  /* 0xc2fc0000db00780b */ /* 0x000fd00003fce000 */
[----:B------:R-:W-:Y:S01]  /*8480*/  @!P5 FMUL R220, R220, 0.5 ;  /* 0x3f000000dcdcd820 */ /* 0x000fe20000400000 */
[----:B-1----:R-:W-:-:S04]  /*8490*/  @!P3 FMUL R40, R40, R40 ;  /* 0x000000282828b220 */ /* 0x002fc80000400000 */
        /* <DEDUP_REMOVED lines=23> */
[----:B------:R-:W-:Y:S01]  /*8610*/  FADD R40, R40, R41 ;  /* 0x0000002928287221 */ /* 0x000fe20000000000 */
[----:B----4-:R-:W-:Y:S01]  /*8620*/  @!P6 FMUL R45, R45, R45 ;  /* 0x0000002d2d2de220 */ /* 0x010fe20000400000 */
[----:B------:R-:W-:Y:S01]  /*8630*/  FSETP.GEU.AND P6, PT, R49, -126, PT ;  /* 0xc2fc00003100780b */ /* 0x000fe20003fce000 */
[----:B------:R-:W-:-:S02]  /*8640*/  FADD R42, R42, R43 ;  /* 0x0000002b2a2a7221 */ /* 0x000fc40000000000 */
[----:B------:R2:W3:Y:S04]  /*8650*/  MUFU.EX2 R46, R27 ;  /* 0x0000001b002e7308 */ /* 0x0004e80000000800 */
[----:B------:R-:W-:Y:S01]  /*8660*/  @!P5 FMUL R50, R50, 0.5 ;  /* 0x3f0000003232d820 */ /* 0x000fe20000400000 */
[----:B-1----:R-:W-:Y:S01]  /*8670*/  @!P4 FMUL R47, R47, R47 ;  /* 0x0000002f2f2fc220 */ /* 0x002fe20000400000 */
[----:B--2---:R-:W-:-:S04]  /*8680*/  F2FP.BF16.F32.PACK_AB R27, R44, R45 ;  /* 0x0000002d2c1b723e */ /* 0x004fc800000010ff */
[----:B------:R-:W-:Y:S01]  /*8690*/  @!P6 FMUL R49, R49, 0.5 ;  /* 0x3f0000003131e820 */ /* 0x000fe20000400000 */
[----:B------:R-:W1:Y:S01]  /*86a0*/  MUFU.EX2 R50, R50 ;  /* 0x0000003200327308 */ /* 0x000e620000000800 */
[----:B------:R-:W-:Y:S01]  /*86b0*/  FADD R45, R42, R45 ;  /* 0x0000002d2a2d7221 */ /* 0x000fe20000000000 */
[----:B---3--:R-:W-:Y:S01]  /*86c0*/  @!P3 FMUL R46, R46, R46 ;  /* 0x0000002e2e2eb220 */ /* 0x008fe20000400000 */
[----:B------:R-:W-:Y:S02]  /*86d0*/  FSETP.GEU.AND P3, PT, R48, -126, PT ;  /* 0xc2fc00003000780b */ /* 0x000fe40003f6e000 */
[----:B------:R-:W-:-:S03]  /*86e0*/  FADD R45, R45, R44 ;  /* 0x0000002c2d2d7221 */ /* 0x000fc60000000000 */
[----:B------:R-:W2:Y:S01]  /*86f0*/  MUFU.EX2 R49, R49 ;  /* 0x0000003100317308 */ /* 0x000ea20000000800 */
[----:B------:R-:W-:Y:S01]  /*8700*/  F2FP.BF16.F32.PACK_AB R26, R46, R47 ;  /* 0x0000002f2e1a723e */ /* 0x000fe200000010ff */
[----:B------:R-:W-:-:S03]  /*8710*/  FADD R47, R40, R47 ;  /* 0x0000002f282f7221 */ /* 0x000fc60000000000 */
[----:B------:R-:W-:Y:S01]  /*8720*/  WARPGROUP.ARRIVE ;  /* 0x00000000000079c5 */ /* 0x000fe20000000000 */
[----:B------:R-:W-:Y:S01]  /*8730*/  FADD R47, R47, R46 ;  /* 0x0000002e2f2f7221 */ /* 0x000fe20000000000 */
[----:B-1----:R-:W-:Y:S01]  /*8740*/  @!P5 FMUL R50, R50, R50 ;  /* 0x000000323232d220 */ /* 0x002fe20000400000 */
[----:B------:R-:W-:Y:S01]  /*8750*/  FSETP.GEU.AND P5, PT, R220, -126, PT ;  /* 0xc2fc0000dc00780b */ /* 0x000fe20003fae000 */
[----:B------:R-:W-:Y:S02]  /*8760*/  @!P3 FMUL R48, R48, 0.5 ;  /* 0x3f0000003030b820 */ /* 0x000fe40000400000 */
[----:B------:R-:W-:Y:S04]  /*8770*/  HGMMA.64x128x16.F32.BF16 R152, R24, gdesc[UR4].tnspB, R152, gsb0 ;  /* 0x41e0000418987df0 */ /* 0x000fe80008001898 */
[----:B------:R-:W1:Y:S01]  /*8780*/  MUFU.EX2 R48, R48 ;  /* 0x0000003000307308 */ /* 0x000e620000000800 */
[----:B--2---:R-:W-:Y:S01]  /*8790*/  @!P6 FMUL R49, R49, R49 ;  /* 0x000000313131e220 */ /* 0x004fe20000400000 */
[----:B------:R-:W-:-:S04]  /*87a0*/  FSETP.GEU.AND P6, PT, R219, -126, PT ;  /* 0xc2fc0000db00780b */ /* 0x000fc80003fce000 */
[----:B------:R-:W-:-:S09]  /*87b0*/  @!P5 FMUL R220, R220, 0.5 ;  /* 0x3f000000dcdcd820 */ /* 0x000fd20000400000 */
[----:B------:R-:W-:Y:S01]  /*87c0*/  @!P6 FMUL R219, R219, 0.5 ;  /* 0x3f000000dbdbe820 */ /* 0x000fe20000400000 */
[----:B-1----:R-:W-:Y:S01]  /*87d0*/  @!P3 FMUL R48, R48, R48 ;  /* 0x000000303030b220 */ /* 0x002fe20000400000 */
        /* <DEDUP_REMOVED lines=48> */
[----:B------:R-:W-:-:S04]  /*8ae0*/  @!P5 FMUL R220, R220, 0.5 ;  /* 0x3f000000dcdcd820 */ /* 0x000fc80000400000 */
[----:B------:R2:W3:Y:S05]  /*8af0*/  MUFU.EX2 R62, R220 ;  /* 0x000000dc003e7308 */ /* 0x0004ea0000000800 */
[----:B------:R-:W-:Y:S01]  /*8b00*/  @!P6 FMUL R219, R219, 0.5 ;  /* 0x3f000000dbdbe820 */ /* 0x000fe20000400000 */
[----:B-1----:R-:W-:Y:S01]  /*8b10*/  @!P3 FMUL R56, R56, R56 ;  /* 0x000000383838b220 */ /* 0x002fe20000400000 */
[----:B--2---:R-:W-:Y:S01]  /*8b20*/  FFMA R220, R86, UR15, -R4 ;  /* 0x0000000f56dc7c23 */ /* 0x004fe20008000804 */
[----:B---3--:R-:W-:Y:S01]  /*8b30*/  @!P5 FMUL R62, R62, R62 ;  /* 0x0000003e3e3ed220 */ /* 0x008fe20000400000 */
[----:B------:R-:W-:Y:S02]  /*8b40*/  WARPGROUP.DEPBAR.LE gsb0, 0x0 ;  /* 0x00008000000079c5 */ /* 0x000fe40000010000 */
[--C-:B------:R-:W-:Y:S01]  /*8b50*/  FFMA R26, R60, UR15, -R22.reuse ;  /* 0x0000000f3c1a7c23 */ /* 0x100fe20008000816 */
[----:B------:R-:W-:Y:S01]  /*8b60*/  FFMA R27, R61, UR15, -R22 ;  /* 0x0000000f3d1b7c23 */ /* 0x000fe20008000816 */
[----:B------:R-:W-:Y:S01]  /*8b70*/  IADD3 R24, R218, 0x200, RZ ;  /* 0x00000200da187810 */ /* 0x000fe20007ffe0ff */
[----:B------:R1:W2:Y:S01]  /*8b80*/  MUFU.EX2 R61, R219 ;  /* 0x000000db003d7308 */ /* 0x0002a20000000800 */
[----:B------:R-:W-:-:S02]  /*8b90*/  MOV R25, 0x40000040 ;  /* 0x4000004000197802 */ /* 0x000fc40000000f00 */
[----:B------:R-:W-:Y:S02]  /*8ba0*/  FSETP.GEU.AND P4, PT, R26, -126, PT ;  /* 0xc2fc00001a00780b */ /* 0x000fe40003f8e000 */
[----:B------:R-:W-:Y:S02]  /*8bb0*/  FSETP.GEU.AND P3, PT, R27, -126, PT ;  /* 0xc2fc00001b00780b */ /* 0x000fe40003f6e000 */
[----:B------:R-:W-:Y:S02]  /*8bc0*/  R2UR UR6, R24 ;  /* 0x00000000180672ca */ /* 0x000fe400000e0000 */
[----:B------:R-:W-:Y:S01]  /*8bd0*/  R2UR UR7, R25 ;  /* 0x00000000190772ca */ /* 0x000fe200000e0000 */
[----:B-1----:R-:W-:Y:S01]  /*8be0*/  FFMA R219, R66, UR15, -R4 ;  /* 0x0000000f42db7c23 */ /* 0x002fe20008000804 */
[----:B------:R-:W-:Y:S01]  /*8bf0*/  F2FP.BF16.F32.PACK_AB R24, R57, R56 ;  /* 0x000000383918723e */ /* 0x000fe200000010ff */
[----:B------:R-:W-:Y:S01]  /*8c00*/  FADD R56, R55, R56 ;  /* 0x0000003837387221 */ /* 0x000fe20000000000 */
[----:B------:R-:W-:Y:S01]  /*8c10*/  F2FP.BF16.F32.PACK_AB R25, R59, R58 ;  /* 0x0000003a3b19723e */ /* 0x000fe200000010ff */
[----:B------:R-:W-:Y:S01]  /*8c20*/  FADD R58, R53, R58 ;  /* 0x0000003a353a7221 */ /* 0x000fe20000000000 */
[----:B------:R-:W-:Y:S01]  /*8c30*/  FSETP.GEU.AND P5, PT, R219, -126, PT ;  /* 0xc2fc0000db00780b */ /* 0x000fe20003fae000 */
[----:B------:R-:W-:Y:S01]  /*8c40*/  @!P4 FMUL R26, R26, 0.5 ;  /* 0x3f0000001a1ac820 */ /* 0x000fe20000400000 */
[----:B--2---:R-:W-:Y:S01]  /*8c50*/  @!P6 FMUL R61, R61, R61 ;  /* 0x0000003d3d3de220 */ /* 0x004fe20000400000 */
[----:B------:R-:W-:Y:S01]  /*8c60*/  @!P3 FMUL R27, R27, 0.5 ;  /* 0x3f0000001b1bb820 */ /* 0x000fe20000400000 */
[----:B------:R-:W-:Y:S01]  /*8c70*/  FADD R56, R56, R57 ;  /* 0x0000003938387221 */ /* 0x000fe20000000000 */
[----:B------:R-:W1:Y:S01]  /*8c80*/  MUFU.EX2 R63, R26 ;  /* 0x0000001a003f7308 */ /* 0x000e620000000800 */
[----:B------:R-:W-:-:S07]  /*8c90*/  FADD R58, R58, R59 ;  /* 0x0000003b3a3a7221 */ /* 0x000fce0000000000 */
[----:B------:R2:W3:Y:S01]  /*8ca0*/  MUFU.EX2 R60, R27 ;  /* 0x0000001b003c7308 */ /* 0x0004e20000000800 */
[----:B------:R-:W-:-:S07]  /*8cb0*/  @!P5 FMUL R219, R219, 0.5 ;  /* 0x3f000000dbdbd820 */ /* 0x000fce0000400000 */
[----:B------:R-:W4:Y:S01]  /*8cc0*/  MUFU.EX2 R219, R219 ;  /* 0x000000db00db7308 */ /* 0x000f220000000800 */
[----:B-1----:R-:W-:Y:S01]  /*8cd0*/  @!P4 FMUL R63, R63, R63 ;  /* 0x0000003f3f3fc220 */ /* 0x002fe20000400000 */
[----:B--2---:R-:W-:Y:S01]  /*8ce0*/  F2FP.BF16.F32.PACK_AB R27, R62, R61 ;  /* 0x0000003d3e1b723e */ /* 0x004fe200000010ff */
[----:B------:R-:W-:-:S04]  /*8cf0*/  FADD R61, R58, R61 ;  /* 0x0000003d3a3d7221 */ /* 0x000fc80000000000 */
[----:B------:R-:W-:Y:S01]  /*8d00*/  FADD R62, R61, R62 ;  /* 0x0000003e3d3e7221 */ /* 0x000fe20000000000 */
[----:B---3--:R-:W-:Y:S01]  /*8d10*/  @!P3 FMUL R60, R60, R60 ;  /* 0x0000003c3c3cb220 */ /* 0x008fe20000400000 */
[----:B------:R-:W-:-:S04]  /*8d20*/  FSETP.GEU.AND P3, PT, R64, -126, PT ;  /* 0xc2fc00004000780b */ /* 0x000fc80003f6e000 */
[----:B------:R-:W-:Y:S01]  /*8d30*/  F2FP.BF16.F32.PACK_AB R26, R60, R63 ;  /* 0x0000003f3c1a723e */ /* 0x000fe200000010ff */
[----:B------:R-:W-:Y:S01]  /*8d40*/  FADD R63, R56, R63 ;  /* 0x0000003f383f7221 */ /* 0x000fe20000000000 */
[----:B----4-:R-:W-:Y:S02]  /*8d50*/  @!P5 FMUL R219, R219, R219 ;  /* 0x000000dbdbdbd220 */ /* 0x010fe40000400000 */
[----:B------:R-:W-:Y:S01]  /*8d60*/  WARPGROUP.ARRIVE ;  /* 0x00000000000079c5 */ /* 0x000fe20000000000 */
[----:B------:R-:W-:Y:S01]  /*8d70*/  FSETP.GEU.AND P5, PT, R71, -126, PT ;  /* 0xc2fc00004700780b */ /* 0x000fe20003fae000 */
[----:B------:R-:W-:-:S03]  /*8d80*/  FADD R60, R63, R60 ;  /* 0x0000003c3f3c7221 */ /* 0x000fc60000000000 */
[----:B------:R-:W-:Y:S01]  /*8d90*/  @!P3 FMUL R64, R64, 0.5 ;  /* 0x3f0000004040b820 */ /* 0x000fe20000400000 */
[----:B------:R-:W-:Y:S08]  /*8da0*/  HGMMA.64x128x16.F32.BF16 R152, R24, gdesc[UR4].tnspB, R152, gsb0 ;  /* 0x41e0000418987df0 */ /* 0x000ff00008001898 */
[----:B------:R-:W-:Y:S01]  /*8db0*/  @!P5 FMUL R71, R71, 0.5 ;  /* 0x3f0000004747d820 */ /* 0x000fe20000400000 */
[----:B------:R-:W-:-:S02]  /*8dc0*/  WARPGROUP.DEPBAR.LE gsb0, 0x0 ;  /* 0x00008000000079c5 */ /* 0x000fc40000010000 */
[----:B------:R-:W-:Y:S01]  /*8dd0*/  FFMA R24, R65, UR15, -R22 ;  /* 0x0000000f41187c23 */ /* 0x000fe20008000816 */
[----:B------:R-:W-:Y:S01]  /*8de0*/  FFMA R25, R67, UR15, -R4 ;  /* 0x0000000f43197c23 */ /* 0x000fe20008000804 */
[----:B------:R-:W1:Y:S01]  /*8df0*/  MUFU.EX2 R65, R64 ;  /* 0x0000004000417308 */ /* 0x000e620000000800 */
[--C-:B------:R-:W-:Y:S01]  /*8e00*/  FFMA R67, R68, UR15, -R22.reuse ;  /* 0x0000000f44437c23 */ /* 0x100fe20008000816 */
[----:B------:R-:W-:Y:S01]  /*8e10*/  FFMA R26, R69, UR15, -R22 ;  /* 0x0000000f451a7c23 */ /* 0x000fe20008000816 */
[----:B------:R-:W-:Y:S01]  /*8e20*/  FSETP.GEU.AND P6, PT, R24, -126, PT ;  /* 0xc2fc00001800780b */ /* 0x000fe20003fce000 */
[----:B------:R-:W-:Y:S01]  /*8e30*/  FFMA R27, R70, UR15, -R4 ;  /* 0x0000000f461b7c23 */ /* 0x000fe20008000804 */
[----:B------:R-:W-:Y:S02]  /*8e40*/  FSETP.GEU.AND P2, PT, R25, -126, PT ;  /* 0xc2fc00001900780b */ /* 0x000fe40003f4e000 */
[----:B------:R-:W-:Y:S01]  /*8e50*/  FSETP.GEU.AND P4, PT, R67, -126, PT ;  /* 0xc2fc00004300780b */ /* 0x000fe20003f8e000 */
[----:B------:R2:W3:Y:S08]  /*8e60*/  MUFU.EX2 R70, R71 ;  /* 0x0000004700467308 */ /* 0x0004f00000000800 */
[----:B------:R-:W-:Y:S01]  /*8e70*/  @!P6 FMUL R24, R24, 0.5 ;  /* 0x3f0000001818e820 */ /* 0x000fe20000400000 */
[----:B-1----:R-:W-:Y:S01]  /*8e80*/  @!P3 FMUL R65, R65, R65 ;  /* 0x000000414141b220 */ /* 0x002fe20000400000 */
[----:B------:R-:W-:Y:S01]  /*8e90*/  FSETP.GEU.AND P3, PT, R26, -126, PT ;  /* 0xc2fc00001a00780b */ /* 0x000fe20003f6e000 */
[----:B------:R-:W-:Y:S01]  /*8ea0*/  @!P2 FMUL R25, R25, 0.5 ;  /* 0x3f0000001919a820 */ /* 0x000fe20000400000 */
[----:B------:R1:W4:Y:S01]  /*8eb0*/  MUFU.EX2 R66, R24 ;  /* 0x0000001800427308 */ /* 0x0003220000000800 */
[----:B------:R-:W-:Y:S01]  /*8ec0*/  @!P4 FMUL R67, R67, 0.5 ;  /* 0x3f0000004343c820 */ /* 0x000fe20000400000 */
[--C-:B--2---:R-:W-:Y:S01]  /*8ed0*/  FFMA R71, R72, UR15, -R22.reuse ;  /* 0x0000000f48477c23 */ /* 0x104fe20008000816 */
[----:B------:R-:W-:Y:S01]  /*8ee0*/  FFMA R72, R73, UR15, -R22 ;  /* 0x0000000f49487c23 */ /* 0x000fe20008000816 */
[--C-:B------:R-:W-:Y:S01]  /*8ef0*/  FFMA R73, R74, UR15, -R4.reuse ;  /* 0x0000000f4a497c23 */ /* 0x100fe20008000804 */
[----:B---3--:R-:W-:Y:S01]  /*8f00*/  @!P5 FMUL R70, R70, R70 ;  /* 0x000000464646d220 */ /* 0x008fe20000400000 */
[----:B------:R-:W-:-:S02]  /*8f10*/  FFMA R74, R75, UR15, -R4 ;  /* 0x0000000f4b4a7c23 */ /* 0x000fc40008000804 */
[----:B------:R2:W3:Y:S01]  /*8f20*/  MUFU.EX2 R64, R25 ;  /* 0x0000001900407308 */ /* 0x0004e20000000800 */
[----:B-1----:R-:W-:Y:S02]  /*8f30*/  IADD3 R24, R218, 0x280, RZ ;  /* 0x00000280da187810 */ /* 0x002fe40007ffe0ff */
[----:B------:R-:W-:Y:S01]  /*8f40*/  @!P3 FMUL R26, R26, 0.5 ;  /* 0x3f0000001a1ab820 */ /* 0x000fe20000400000 */
[----:B------:R-:W-:Y:S02]  /*8f50*/  FSETP.GEU.AND P5, PT, R73, -126, PT ;  /* 0xc2fc00004900780b */ /* 0x000fe40003fae000 */
[----:B------:R-:W-:Y:S02]  /*8f60*/  R2UR UR6, R24 ;  /* 0x00000000180672ca */ /* 0x000fe400000e0000 */
[----:B------:R-:W1:Y:S01]  /*8f70*/  MUFU.EX2 R67, R67 ;  /* 0x0000004300437308 */ /* 0x000e620000000800 */
[----:B----4-:R-:W-:Y:S01]  /*8f80*/  @!P6 FMUL R66, R66, R66 ;  /* 0x000000424242e220 */ /* 0x010fe20000400000 */
[----:B------:R-:W-:-:S02]  /*8f90*/  FSETP.GEU.AND P6, PT, R27, -126, PT ;  /* 0xc2fc00001b00780b */ /* 0x000fc40003fce000 */
[----:B--2---:R-:W-:Y:S02]  /*8fa0*/  MOV R25, 0x40000040 ;  /* 0x4000004000197802 */ /* 0x004fe40000000f00 */
[----:B------:R-:W-:Y:S01]  /*8fb0*/  F2FP.BF16.F32.PACK_AB R24, R66, R65 ;  /* 0x000000414218723e */ /* 0x000fe200000010ff */
[----:B------:R-:W-:Y:S01]  /*8fc0*/  FADD R65, R60, R65 ;  /* 0x000000413c417221 */ /* 0x000fe20000000000 */
[----:B------:R-:W2:Y:S01]  /*8fd0*/  MUFU.EX2 R68, R26 ;  /* 0x0000001a00447308 */ /* 0x000ea20000000800 */
[----:B---3--:R-:W-:Y:S01]  /*8fe0*/  @!P2 FMUL R64, R64, R64 ;  /* 0x000000404040a220 */ /* 0x008fe20000400000 */
[----:B------:R-:W-:Y:S01]  /*8ff0*/  R2UR UR7, R25 ;  /* 0x00000000190772ca */ /* 0x000fe200000e0000 */
[----:B------:R-:W-:Y:S01]  /*9000*/  @!P5 FMUL R73, R73, 0.5 ;  /* 0x3f0000004949d820 */ /* 0x000fe20000400000 */
[----:B------:R-:W-:Y:S01]  /*9010*/  FSETP.GEU.AND P2, PT, R74, -126, PT ;  /* 0xc2fc00004a00780b */ /* 0x000fe20003f4e000 */
[----:B------:R-:W-:Y:S01]  /*9020*/  FADD R66, R65, R66 ;  /* 0x0000004241427221 */ /* 0x000fe20000000000 */
[----:B------:R-:W-:Y:S01]  /*9030*/  F2FP.BF16.F32.PACK_AB R25, R64, R219 ;  /* 0x000000db4019723e */ /* 0x000fe200000010ff */
[----:B------:R-:W-:Y:S01]  /*9040*/  @!P6 FMUL R27, R27, 0.5 ;  /* 0x3f0000001b1be820 */ /* 0x000fe20000400000 */
[----:B------:R-:W-:Y:S01]  /*9050*/  FADD R219, R62, R219 ;  /* 0x000000db3edb7221 */ /* 0x000fe20000000000 */
[----:B-1----:R-:W-:Y:S01]  /*9060*/  @!P4 FMUL R67, R67, R67 ;  /* 0x000000434343c220 */ /* 0x002fe20000400000 */
[----:B------:R-:W1:Y:S01]  /*9070*/  MUFU.EX2 R73, R73 ;  /* 0x0000004900497308 */ /* 0x000e620000000800 */
[----:B------:R-:W-:Y:S01]  /*9080*/  FSETP.GEU.AND P4, PT, R76, -126, PT ;  /* 0xc2fc00004c00780b */ /* 0x000fe20003f8e000 */
[----:B------:R-:W-:Y:S01]  /*9090*/  FADD R64, R219, R64 ;  /* 0x00000040db407221 */ /* 0x000fe20000000000 */
[----:B------:R-:W-:Y:S01]  /*90a0*/  MOV R219, 0x40000040 ;  /* 0x4000004000db7802 */ /* 0x000fe20000000f00 */
[----:B--2---:R-:W-:-:S04]  /*90b0*/  @!P3 FMUL R68, R68, R68 ;  /* 0x000000444444b220 */ /* 0x004fc80000400000 */
[----:B------:R-:W2:Y:S01]  /*90c0*/  MUFU.EX2 R69, R27 ;  /* 0x0000001b00457308 */ /* 0x000ea20000000800 */
[----:B------:R-:W-:Y:S01]  /*90d0*/  FSETP.GEU.AND P3, PT, R71, -126, PT ;  /* 0xc2fc00004700780b */ /* 0x000fe20003f6e000 */
[----:B------:R-:W-:Y:S01]  /*90e0*/  @!P2 FMUL R74, R74, 0.5 ;  /* 0x3f0000004a4aa820 */ /* 0x000fe20000400000 */
[----:B------:R-:W-:Y:S01]  /*90f0*/  F2FP.BF16.F32.PACK_AB R26, R68, R67 ;  /* 0x00000043441a723e */ /* 0x000fe200000010ff */
[----:B------:R-:W-:Y:S02]  /*9100*/  FADD R67, R66, R67 ;  /* 0x0000004342437221 */ /* 0x000fe40000000000 */
[----:B------:R-:W-:Y:S02]  /*9110*/  @!P4 FMUL R76, R76, 0.5 ;  /* 0x3f0000004c4cc820 */ /* 0x000fe40000400000 */
[----:B------:R-:W3:Y:S01]  /*9120*/  MUFU.EX2 R74, R74 ;  /* 0x0000004a004a7308 */ /* 0x000ee20000000800 */
[----:B-1----:R-:W-:Y:S01]  /*9130*/  @!P5 FMUL R73, R73, R73 ;  /* 0x000000494949d220 */ /* 0x002fe20000400000 */
[----:B------:R-:W-:Y:S01]  /*9140*/  FSETP.GEU.AND P5, PT, R79, -126, PT ;  /* 0xc2fc00004f00780b */ /* 0x000fe20003fae000 */
[----:B------:R-:W-:-:S03]  /*9150*/  FADD R68, R67, R68 ;  /* 0x0000004443447221 */ /* 0x000fc60000000000 */
[----:B------:R-:W-:Y:S02]  /*9160*/  @!P3 FMUL R71, R71, 0.5 ;  /* 0x3f0000004747b820 */ /* 0x000fe40000400000 */
[----:B------:R-:W1:Y:S01]  /*9170*/  MUFU.EX2 R76, R76 ;  /* 0x0000004c004c7308 */ /* 0x000e620000000800 */
[----:B--2---:R-:W-:Y:S01]  /*9180*/  @!P6 FMUL R69, R69, R69 ;  /* 0x000000454545e220 */ /* 0x004fe20000400000 */
[----:B------:R-:W-:-:S04]  /*9190*/  FSETP.GEU.AND P6, PT, R72, -126, PT ;  /* 0xc2fc00004800780b */ /* 0x000fc80003fce000 */
[----:B------:R-:W-:Y:S01]  /*91a0*/  F2FP.BF16.F32.PACK_AB R27, R70, R69 ;  /* 0x00000045461b723e */ /* 0x000fe200000010ff */
[----:B------:R-:W-:Y:S01]  /*91b0*/  @!P5 FMUL R79, R79, 0.5 ;  /* 0x3f0000004f4fd820 */ /* 0x000fe20000400000 */
[----:B------:R-:W2:Y:S01]  /*91c0*/  MUFU.EX2 R71, R71 ;  /* 0x0000004700477308 */ /* 0x000ea20000000800 */
[----:B---3--:R-:W-:Y:S01]  /*91d0*/  @!P2 FMUL R74, R74, R74 ;  /* 0x0000004a4a4aa220 */ /* 0x008fe20000400000 */
[----:B------:R-:W-:Y:S01]  /*91e0*/  WARPGROUP.ARRIVE ;  /* 0x00000000000079c5 */ /* 0x000fe20000000000 */
[----:B------:R-:W-:-:S04]  /*91f0*/  FADD R69, R64, R69 ;  /* 0x0000004540457221 */ /* 0x000fc80000000000 */
[----:B------:R-:W-:Y:S01]  /*9200*/  @!P6 FMUL R72, R72, 0.5 ;  /* 0x3f0000004848e820 */ /* 0x000fe20000400000 */
[----:B------:R-:W-:Y:S01]  /*9210*/  HGMMA.64x128x16.F32.BF16 R152, R24, gdesc[UR4].tnspB, R152, gsb0 ;  /* 0x41e0000418987df0 */ /* 0x000fe20008001898 */
[----:B-1----:R-:W-:Y:S01]  /*9220*/  @!P4 FMUL R76, R76, R76 ;  /* 0x0000004c4c4cc220 */ /* 0x002fe20000400000 */
[----:B------:R-:W-:-:S03]  /*9230*/  FADD R70, R69, R70 ;  /* 0x0000004645467221 */ /* 0x000fc60000000000 */
[----:B------:R-:W1:Y:S01]  /*9240*/  MUFU.EX2 R72, R72 ;  /* 0x0000004800487308 */ /* 0x000e620000000800 */
[----:B--2---:R-:W-:Y:S01]  /*9250*/  @!P3 FMUL R71, R71, R71 ;  /* 0x000000474747b220 */ /* 0x004fe20000400000 */
[----:B-1----:R-:W-:Y:S01]  /*9260*/  @!P6 FMUL R72, R72, R72 ;  /* 0x000000484848e220 */ /* 0x002fe20000400000 */
[----:B------:R-:W-:Y:S02]  /*9270*/  WARPGROUP.DEPBAR.LE gsb0, 0x0 ;  /* 0x00008000000079c5 */ /* 0x000fe40000010000 */
[----:B------:R-:W-:Y:S01]  /*9280*/  FFMA R26, R77, UR15, -R22 ;  /* 0x0000000f4d1a7c23 */ /* 0x000fe20008000816 */
[----:B------:R-:W-:Y:S01]  /*9290*/  FFMA R27, R78, UR15, -R4 ;  /* 0x0000000f4e1b7c23 */ /* 0x000fe20008000804 */
[----:B------:R-:W-:Y:S01]  /*92a0*/  IADD3 R24, R218, 0x300, RZ ;  /* 0x00000300da187810 */ /* 0x000fe20007ffe0ff */
[----:B------:R1:W2:Y:S01]  /*92b0*/  MUFU.EX2 R78, R79 ;  /* 0x0000004f004e7308 */ /* 0x0002a20000000800 */
[----:B------:R-:W-:Y:S02]  /*92c0*/  MOV R25, 0x40000040 ;  /* 0x4000004000197802 */ /* 0x000fe40000000f00 */
[----:B------:R-:W-:-:S02]  /*92d0*/  FSETP.GEU.AND P3, PT, R26, -126, PT ;  /* 0xc2fc00001a00780b */ /* 0x000fc40003f6e000 */
[----:B------:R-:W-:Y:S02]  /*92e0*/  FSETP.GEU.AND P6, PT, R27, -126, PT ;  /* 0xc2fc00001b00780b */ /* 0x000fe40003fce000 */
[----:B------:R-:W-:Y:S02]  /*92f0*/  R2UR UR6, R24 ;  /* 0x00000000180672ca */ /* 0x000fe400000e0000 */
[----:B------:R-:W-:Y:S01]  /*9300*/  R2UR UR7, R25 ;  /* 0x00000000190772ca */ /* 0x000fe200000e0000 */
[--C-:B-1----:R-:W-:Y:S01]  /*9310*/  FFMA R79, R80, UR15, -R22.reuse ;  /* 0x0000000f504f7c23 */ /* 0x102fe20008000816 */
[----:B------:R-:W-:Y:S01]  /*9320*/  F2FP.BF16.F32.PACK_AB R24, R72, R71 ;  /* 0x000000474818723e */ /* 0x000fe200000010ff */
[----:B------:R-:W-:Y:S01]  /*9330*/  FFMA R80, R81, UR15, -R22 ;  /* 0x0000000f51507c23 */ /* 0x000fe20008000816 */
[----:B------:R-:W-:Y:S01]  /*9340*/  F2FP.BF16.F32.PACK_AB R25, R74, R73 ;  /* 0x000000494a19723e */ /* 0x000fe200000010ff */
[--C-:B------:R-:W-:Y:S01]  /*9350*/  FFMA R81, R82, UR15, -R4.reuse ;  /* 0x0000000f52517c23 */ /* 0x100fe20008000804 */
[----:B------:R-:W-:Y:S01]  /*9360*/  FFMA R82, R83, UR15, -R4 ;  /* 0x0000000f53527c23 */ /* 0x000fe20008000804 */
[----:B------:R-:W-:Y:S01]  /*9370*/  @!P3 FMUL R26, R26, 0.5 ;  /* 0x3f0000001a1ab820 */ /* 0x000fe20000400000 */
[----:B--2---:R-:W-:Y:S01]  /*9380*/  @!P5 FMUL R78, R78, R78 ;  /* 0x0000004e4e4ed220 */ /* 0x004fe20000400000 */
[----:B------:R-:W-:Y:S01]  /*9390*/  @!P6 FMUL R27, R27, 0.5 ;  /* 0x3f0000001b1be820 */ /* 0x000fe20000400000 */
[----:B------:R-:W-:Y:S01]  /*93a0*/  FSETP.GEU.AND P5, PT, R81, -126, PT ;  /* 0xc2fc00005100780b */ /* 0x000fe20003fae000 */
[----:B------:R-:W1:Y:S01]  /*93b0*/  MUFU.EX2 R77, R26 ;  /* 0x0000001a004d7308 */ /* 0x000e620000000800 */
[----:B------:R-:W-:Y:S01]  /*93c0*/  FSETP.GEU.AND P2, PT, R82, -126, PT ;  /* 0xc2fc00005200780b */ /* 0x000fe20003f4e000 */
[----:B------:R-:W-:Y:S01]  /*93d0*/  FADD R71, R68, R71 ;  /* 0x0000004744477221 */ /* 0x000fe20000000000 */
[----:B------:R-:W-:-:S03]  /*93e0*/  FADD R73, R70, R73 ;  /* 0x0000004946497221 */ /* 0x000fc60000000000 */
[----:B------:R-:W-:Y:S01]  /*93f0*/  FADD R71, R71, R72 ;  /* 0x0000004847477221 */ /* 0x000fe20000000000 */
[----:B------:R-:W-:Y:S01]  /*9400*/  FADD R74, R73, R74 ;  /* 0x0000004a494a7221 */ /* 0x000fe20000000000 */
[----:B------:R-:W2:Y:S04]  /*9410*/  MUFU.EX2 R75, R27 ;  /* 0x0000001b004b7308 */ /* 0x000ea80000000800 */
[----:B------:R-:W-:Y:S02]  /*9420*/  @!P5 FMUL R81, R81, 0.5 ;  /* 0x3f0000005151d820 */ /* 0x000fe40000400000 */
[----:B------:R-:W-:Y:S01]  /*9430*/  @!P2 FMUL R82, R82, 0.5 ;  /* 0x3f0000005252a820 */ /* 0x000fe20000400000 */
[----:B-1----:R-:W-:Y:S01]  /*9440*/  @!P3 FMUL R77, R77, R77 ;  /* 0x0000004d4d4db220 */ /* 0x002fe20000400000 */
[----:B------:R-:W-:-:S02]  /*9450*/  FSETP.GEU.AND P3, PT, R79, -126, PT ;  /* 0xc2fc00004f00780b */ /* 0x000fc40003f6e000 */
[----:B------:R-:W1:Y:S02]  /*9460*/  MUFU.EX2 R81, R81 ;  /* 0x0000005100517308 */ /* 0x000e640000000800 */
[----:B------:R-:W-:Y:S01]  /*9470*/  F2FP.BF16.F32.PACK_AB R26, R77, R76 ;  /* 0x0000004c4d1a723e */ /* 0x000fe200000010ff */
[----:B------:R-:W-:Y:S01]  /*9480*/  FADD R76, R71, R76 ;  /* 0x0000004c474c7221 */ /* 0x000fe20000000000 */
[----:B--2---:R-:W-:Y:S01]  /*9490*/  @!P6 FMUL R75, R75, R75 ;  /* 0x0000004b4b4be220 */ /* 0x004fe20000400000 */
[----:B------:R-:W-:-:S03]  /*94a0*/  FSETP.GEU.AND P6, PT, R80, -126, PT ;  /* 0xc2fc00005000780b */ /* 0x000fc60003fce000 */
[----:B------:R-:W2:Y:S01]  /*94b0*/  MUFU.EX2 R82, R82 ;  /* 0x0000005200527308 */ /* 0x000ea20000000800 */
[----:B------:R-:W-:Y:S01]  /*94c0*/  FADD R76, R76, R77 ;  /* 0x0000004d4c4c7221 */ /* 0x000fe20000000000 */
[----:B------:R-:W-:Y:S01]  /*94d0*/  F2FP.BF16.F32.PACK_AB R27, R78, R75 ;  /* 0x0000004b4e1b723e */ /* 0x000fe200000010ff */
[----:B------:R-:W-:Y:S01]  /*94e0*/  @!P3 FMUL R79, R79, 0.5 ;  /* 0x3f0000004f4fb820 */ /* 0x000fe20000400000 */
[----:B------:R-:W-:Y:S02]  /*94f0*/  FADD R75, R74, R75 ;  /* 0x0000004b4a4b7221 */ /* 0x000fe40000000000 */
[----:B------:R-:W-:Y:S01]  /*9500*/  WARPGROUP.ARRIVE ;  /* 0x00000000000079c5 */ /* 0x000fe20000000000 */
[----:B-1----:R-:W-:Y:S02]  /*9510*/  @!P5 FMUL R81, R81, R81 ;  /* 0x000000515151d220 */ /* 0x002fe40000400000 */
[----:B------:R-:W1:Y:S01]  /*9520*/  MUFU.EX2 R79, R79 ;  /* 0x0000004f004f7308 */ /* 0x000e620000000800 */
[----:B------:R-:W-:Y:S01]  /*9530*/  FSETP.GEU.AND P5, PT, R87, -126, PT ;  /* 0xc2fc00005700780b */ /* 0x000fe20003fae000 */
[----:B------:R-:W-:Y:S01]  /*9540*/  @!P6 FMUL R80, R80, 0.5 ;  /* 0x3f0000005050e820 */ /* 0x000fe20000400000 */
[----:B------:R-:W-:Y:S01]  /*9550*/  HGMMA.64x128x16.F32.BF16 R152, R24, gdesc[UR4].tnspB, R152, gsb0 ;  /* 0x41e0000418987df0 */ /* 0x000fe20008001898 */
[----:B------:R-:W-:Y:S01]  /*9560*/  FADD R78, R75, R78 ;  /* 0x0000004e4b4e7221 */ /* 0x000fe20000000000 */
[----:B--2---:R-:W-:-:S03]  /*9570*/  @!P2 FMUL R82, R82, R82 ;  /* 0x000000525252a220 */ /* 0x004fc60000400000 */
[----:B------:R-:W2:Y:S06]  /*9580*/  MUFU.EX2 R80, R80 ;  /* 0x0000005000507308 */ /* 0x000eac0000000800 */
[----:B------:R-:W-:Y:S01]  /*9590*/  @!P5 FMUL R87, R87, 0.5 ;  /* 0x3f0000005757d820 */ /* 0x000fe20000400000 */
[----:B-1----:R-:W-:Y:S01]  /*95a0*/  @!P3 FMUL R79, R79, R79 ;  /* 0x0000004f4f4fb220 */ /* 0x002fe20000400000 */
[----:B--2---:R-:W-:Y:S01]  /*95b0*/  @!P6 FMUL R80, R80, R80 ;  /* 0x000000505050e220 */ /* 0x004fe20000400000 */
        /* <DEDUP_REMOVED lines=20> */
[--C-:B---3--:R-:W-:Y:S01]  /*9700*/  FFMA R87, R88, UR15, -R22.reuse ;  /* 0x0000000f58577c23 */ /* 0x108fe20008000816 */
[----:B------:R-:W1:Y:S01]  /*9710*/  MUFU.EX2 R86, R26 ;  /* 0x0000001a00567308 */ /* 0x000e620000000800 */
[----:B------:R-:W-:Y:S01]  /*9720*/  FFMA R88, R89, UR15, -R22 ;  /* 0x0000000f59587c23 */ /* 0x000fe20008000816 */
[--C-:B------:R-:W-:Y:S01]  /*9730*/  FFMA R89, R90, UR15, -R4.reuse ;  /* 0x0000000f5a597c23 */ /* 0x100fe20008000804 */
[----:B------:R-:W-:Y:S01]  /*9740*/  FFMA R90, R91, UR15, -R4 ;  /* 0x0000000f5b5a7c23 */ /* 0x000fe20008000804 */
[----:B------:R-:W-:Y:S01]  /*9750*/  FADD R81, R78, R81 ;  /* 0x000000514e517221 */ /* 0x000fe20000000000 */
[----:B----4-:R-:W-:Y:S01]  /*9760*/  @!P5 FMUL R85, R85, R85 ;  /* 0x000000555555d220 */ /* 0x010fe20000400000 */
[----:B------:R-:W-:Y:S01]  /*9770*/  FSETP.GEU.AND P6, PT, R88, -126, PT ;  /* 0xc2fc00005800780b */ /* 0x000fe20003fce000 */
[----:B------:R-:W-:Y:S01]  /*9780*/  FADD R79, R79, R80 ;  /* 0x000000504f4f7221 */ /* 0x000fe20000000000 */
[----:B------:R2:W3:Y:S01]  /*9790*/  MUFU.EX2 R83, R27 ;  /* 0x0000001b00537308 */ /* 0x0004e20000000800 */
[----:B------:R-:W-:Y:S01]  /*97a0*/  FSETP.GEU.AND P5, PT, R89, -126, PT ;  /* 0xc2fc00005900780b */ /* 0x000fe20003fae000 */
[----:B------:R-:W-:Y:S01]  /*97b0*/  FADD R81, R81, R82 ;  /* 0x0000005251517221 */ /* 0x000fe20000000000 */
[----:B------:R-:W-:Y:S01]  /*97c0*/  FSETP.GEU.AND P2, PT, R90, -126, PT ;  /* 0xc2fc00005a00780b */ /* 0x000fe20003f4e000 */
[----:B-1----:R-:W-:Y:S01]  /*97d0*/  @!P4 FMUL R86, R86, R86 ;  /* 0x000000565656c220 */ /* 0x002fe20000400000 */
[----:B--2---:R-:W-:-:S06]  /*97e0*/  F2FP.BF16.F32.PACK_AB R27, R85, R84 ;  /* 0x00000054551b723e */ /* 0x004fcc00000010ff */
[----:B------:R-:W-:Y:S01]  /*97f0*/  @!P6 FMUL R88, R88, 0.5 ;  /* 0x3f0000005858e820 */ /* 0x000fe20000400000 */
[----:B------:R-:W-:Y:S01]  /*9800*/  FSETP.GEU.AND P4, PT, R92, -126, PT ;  /* 0xc2fc00005c00780b */ /* 0x000fe20003f8e000 */
[----:B------:R-:W-:Y:S01]  /*9810*/  FADD R84, R81, R84 ;  /* 0x0000005451547221 */ /* 0x000fe20000000000 */
[----:B------:R-:W-:Y:S02]  /*9820*/  @!P5 FMUL R89, R89, 0.5 ;  /* 0x3f0000005959d820 */ /* 0x000fe40000400000 */
[----:B------:R-:W-:Y:S01]  /*9830*/  @!P2 FMUL R90, R90, 0.5 ;  /* 0x3f0000005a5aa820 */ /* 0x000fe20000400000 */
[----:B---3--:R-:W-:Y:S01]  /*9840*/  @!P3 FMUL R83, R83, R83 ;  /* 0x000000535353b220 */ /* 0x008fe20000400000 */
[----:B------:R-:W-:Y:S01]  /*9850*/  FSETP.GEU.AND P3, PT, R87, -126, PT ;  /* 0xc2fc00005700780b */ /* 0x000fe20003f6e000 */
[----:B------:R-:W1:Y:S01]  /*9860*/  MUFU.EX2 R88, R88 ;  /* 0x0000005800587308 */ /* 0x000e620000000800 */
[----:B------:R-:W-:Y:S02]  /*9870*/  FADD R84, R84, R85 ;  /* 0x0000005554547221 */ /* 0x000fe40000000000 */
[----:B------:R-:W-:Y:S01]  /*9880*/  F2FP.BF16.F32.PACK_AB R26, R83, R86 ;  /* 0x00000056531a723e */ /* 0x000fe200000010ff */
[----:B------:R-:W-:-:S02]  /*9890*/  FADD R86, R79, R86 ;  /* 0x000000564f567221 */ /* 0x000fc40000000000 */
[----:B------:R-:W-:Y:S01]  /*98a0*/  @!P4 FMUL R92, R92, 0.5 ;  /* 0x3f0000005c5cc820 */ /* 0x000fe20000400000 */
[----:B------:R-:W-:Y:S01]  /*98b0*/  WARPGROUP.ARRIVE ;  /* 0x00000000000079c5 */ /* 0x000fe20000000000 */
[----:B------:R-:W2:Y:S01]  /*98c0*/  MUFU.EX2 R89, R89 ;  /* 0x0000005900597308 */ /* 0x000ea20000000800 */
[----:B------:R-:W-:-:S03]  /*98d0*/  FADD R86, R86, R83 ;  /* 0x0000005356567221 */ /* 0x000fc60000000000 */
[----:B------:R-:W-:Y:S01]  /*98e0*/  @!P3 FMUL R87, R87, 0.5 ;  /* 0x3f0000005757b820 */ /* 0x000fe20000400000 */
[----:B------:R-:W-:Y:S03]  /*98f0*/  HGMMA.64x128x16.F32.BF16 R152, R24, gdesc[UR4].tnspB, R152, gsb0 ;  /* 0x41e0000418987df0 */ /* 0x000fe60008001898 */
[----:B------:R-:W3:Y:S01]  /*9900*/  MUFU.EX2 R90, R90 ;  /* 0x0000005a005a7308 */ /* 0x000ee20000000800 */
[----:B-1----:R-:W-:-:S07]  /*9910*/  @!P6 FMUL R88, R88, R88 ;  /* 0x000000585858e220 */ /* 0x002fce0000400000 */
[----:B------:R-:W1:Y:S01]  /*9920*/  MUFU.EX2 R87, R87 ;  /* 0x0000005700577308 */ /* 0x000e620000000800 */
[----:B--2---:R-:W-:Y:S01]  /*9930*/  @!P5 FMUL R89, R89, R89 ;  /* 0x000000595959d220 */ /* 0x004fe20000400000 */
[----:B------:R-:W-:-:S06]  /*9940*/  FSETP.GEU.AND P5, PT, R95, -126, PT ;  /* 0xc2fc00005f00780b */ /* 0x000fcc0003fae000 */
[----:B------:R-:W2:Y:S01]  /*9950*/  MUFU.EX2 R92, R92 ;  /* 0x0000005c005c7308 */ /* 0x000ea20000000800 */
[----:B---3--:R-:W-:-:S06]  /*9960*/  @!P2 FMUL R90, R90, R90 ;  /* 0x0000005a5a5aa220 */ /* 0x008fcc0000400000 */
[----:B------:R-:W-:Y:S01]  /*9970*/  @!P5 FMUL R95, R95, 0.5 ;  /* 0x3f0000005f5fd820 */ /* 0x000fe20000400000 */
[----:B-1----:R-:W-:-:S03]  /*9980*/  @!P3 FMUL R87, R87, R87 ;  /* 0x000000575757b220 */ /* 0x002fc60000400000 */
[----:B------:R1:W3:Y:S01]  /*9990*/  MUFU.EX2 R91, R95 ;  /* 0x0000005f005b7308 */ /* 0x0002e20000000800 */
[----:B--2---:R-:W-:Y:S01]  /*99a0*/  @!P4 FMUL R92, R92, R92 ;  /* 0x0000005c5c5cc220 */ /* 0x004fe20000400000 */
[--C-:B-1----:R-:W-:Y:S01]  /*99b0*/  FFMA R95, R96, UR15, -R22.reuse ;  /* 0x0000000f605f7c23 */ /* 0x102fe20008000816 */
[----:B------:R-:W-:Y:S01]  /*99c0*/  FFMA R96, R97, UR15, -R22 ;  /* 0x0000000f61607c23 */ /* 0x000fe20008000816 */
[--C-:B------:R-:W-:Y:S01]  /*99d0*/  FFMA R97, R98, UR15, -R4.reuse ;  /* 0x0000000f62617c23 */ /* 0x100fe20008000804 */
[----:B------:R-:W-:Y:S01]  /*99e0*/  FFMA R98, R99, UR15, -R4 ;  /* 0x0000000f63627c23 */ /* 0x000fe20008000804 */
[----:B---3--:R-:W-:-:S03]  /*99f0*/  @!P5 FMUL R91, R91, R91 ;  /* 0x0000005b5b5bd220 */ /* 0x008fc60000400000 */
[----:B------:R-:W-:Y:S02]  /*9a00*/  FSETP.GEU.AND P5, PT, R97, -126, PT ;  /* 0xc2fc00006100780b */ /* 0x000fe40003fae000 */
[----:B------:R-:W-:-:S11]  /*9a10*/  FSETP.GEU.AND P2, PT, R98, -126, PT ;  /* 0xc2fc00006200780b */ /* 0x000fd60003f4e000 */
[----:B------:R-:W-:Y:S02]  /*9a20*/  @!P5 FMUL R97, R97, 0.5 ;  /* 0x3f0000006161d820 */ /* 0x000fe40000400000 */
[----:B------:R-:W-:-:S04]  /*9a30*/  @!P2 FMUL R98, R98, 0.5 ;  /* 0x3f0000006262a820 */ /* 0x000fc80000400000 */
[----:B------:R-:W1:Y:S08]  /*9a40*/  MUFU.EX2 R97, R97 ;  /* 0x0000006100617308 */ /* 0x000e700000000800 */
[----:B------:R-:W2:Y:S01]  /*9a50*/  MUFU.EX2 R98, R98 ;  /* 0x0000006200627308 */ /* 0x000ea20000000800 */
[----:B-1----:R-:W-:Y:S01]  /*9a60*/  @!P5 FMUL R97, R97, R97 ;  /* 0x000000616161d220 */ /* 0x002fe20000400000 */
[----:B------:R-:W-:Y:S01]  /*9a70*/  FSETP.GEU.AND P5, PT, R103, -126, PT ;  /* 0xc2fc00006700780b */ /* 0x000fe20003fae000 */
[----:B--2---:R-:W-:-:S12]  /*9a80*/  @!P2 FMUL R98, R98, R98 ;  /* 0x000000626262a220 */ /* 0x004fd80000400000 */
[----:B------:R-:W-:-:S04]  /*9a90*/  @!P5 FMUL R103, R103, 0.5 ;  /* 0x3f0000006767d820 */ /* 0x000fc80000400000 */
[----:B------:R1:W2:Y:S02]  /*9aa0*/  MUFU.EX2 R102, R103 ;  /* 0x0000006700667308 */ /* 0x0002a40000000800 */
[----:B-1----:R-:W-:Y:S01]  /*9ab0*/  FFMA R103, R105, UR15, -R22 ;  /* 0x0000000f69677c23 */ /* 0x002fe20008000816 */
[----:B------:R-:W-:-:S05]  /*9ac0*/  FFMA R105, R107, UR15, -R4 ;  /* 0x0000000f6b697c23 */ /* 0x000fca0008000804 */
[----:B------:R-:W-:Y:S01]  /*9ad0*/  FSETP.GEU.AND P2, PT, R105, -126, PT ;  /* 0xc2fc00006900780b */ /* 0x000fe20003f4e000 */
[----:B--2---:R-:W-:-:S12]  /*9ae0*/  @!P5 FMUL R102, R102, R102 ;  /* 0x000000666666d220 */ /* 0x004fd80000400000 */
[----:B------:R-:W-:-:S06]  /*9af0*/  @!P2 FMUL R105, R105, 0.5 ;  /* 0x3f0000006969a820 */ /* 0x000fcc0000400000 */
[----:B------:R-:W1:Y:S01]  /*9b00*/  MUFU.EX2 R105, R105 ;  /* 0x0000006900697308 */ /* 0x000e620000000800 */
[----:B------:R-:W-:Y:S02]  /*9b10*/  WARPGROUP.DEPBAR.LE gsb0, 0x0 ;  /* 0x00008000000079c5 */ /* 0x000fe40000010000 */
[----:B------:R-:W-:Y:S01]  /*9b20*/  FFMA R26, R93, UR15, -R22 ;  /* 0x0000000f5d1a7c23 */ /* 0x000fe20008000816 */
[----:B------:R-:W-:Y:S01]  /*9b30*/  FFMA R27, R94, UR15, -R4 ;  /* 0x0000000f5e1b7c23 */ /* 0x000fe20008000804 */
[----:B------:R-:W-:Y:S02]  /*9b40*/  IADD3 R24, R218, 0x400, RZ ;  /* 0x00000400da187810 */ /* 0x000fe40007ffe0ff */
[----:B------:R-:W-:Y:S02]  /*9b50*/  MOV R25, 0x40000040 ;  /* 0x4000004000197802 */ /* 0x000fe40000000f00 */
[----:B------:R-:W-:Y:S02]  /*9b60*/  FSETP.GEU.AND P3, PT, R26, -126, PT ;  /* 0xc2fc00001a00780b */ /* 0x000fe40003f6e000 */
[----:B------:R-:W-:Y:S01]  /*9b70*/  FSETP.GEU.AND P6, PT, R27, -126, PT ;  /* 0xc2fc00001b00780b */ /* 0x000fe20003fce000 */
[----:B-1----:R-:W-:Y:S01]  /*9b80*/  @!P2 FMUL R105, R105, R105 ;  /* 0x000000696969a220 */ /* 0x002fe20000400000 */
[----:B------:R-:W-:-:S02]  /*9b90*/  R2UR UR6, R24 ;  /* 0x00000000180672ca */ /* 0x000fc400000e0000 */
[----:B------:R-:W-:Y:S02]  /*9ba0*/  R2UR UR7, R25 ;  /* 0x00000000190772ca */ /* 0x000fe400000e0000 */
[----:B------:R-:W-:Y:S01]  /*9bb0*/  F2FP.BF16.F32.PACK_AB R24, R88, R87 ;  /* 0x000000575818723e */ /* 0x000fe200000010ff */
[----:B------:R-:W-:Y:S01]  /*9bc0*/  FADD R87, R86, R87 ;  /* 0x0000005756577221 */ /* 0x000fe20000000000 */
[----:B------:R-:W-:Y:S01]  /*9bd0*/  F2FP.BF16.F32.PACK_AB R25, R90, R89 ;  /* 0x000000595a19723e */ /* 0x000fe200000010ff */
[----:B------:R-:W-:Y:S02]  /*9be0*/  FADD R89, R84, R89 ;  /* 0x0000005954597221 */ /* 0x000fe40000000000 */
[----:B------:R-:W-:Y:S01]  /*9bf0*/  @!P3 FMUL R26, R26, 0.5 ;  /* 0x3f0000001a1ab820 */ /* 0x000fe20000400000 */
[----:B------:R-:W-:Y:S01]  /*9c00*/  FADD R87, R87, R88 ;  /* 0x0000005857577221 */ /* 0x000fe20000000000 */
[----:B------:R-:W-:Y:S01]  /*9c10*/  @!P6 FMUL R27, R27, 0.5 ;  /* 0x3f0000001b1be820 */ /* 0x000fe20000400000 */
[----:B------:R-:W-:Y:S01]  /*9c20*/  FADD R89, R89, R90 ;  /* 0x0000005a59597221 */ /* 0x000fe20000000000 */
[----:B------:R-:W1:Y:S08]  /*9c30*/  MUFU.EX2 R93, R26 ;  /* 0x0000001a005d7308 */ /* 0x000e700000000800 */
[----:B------:R-:W2:Y:S01]  /*9c40*/  MUFU.EX2 R94, R27 ;  /* 0x0000001b005e7308 */ /* 0x000ea20000000800 */
[----:B-1----:R-:W-:Y:S01]  /*9c50*/  @!P3 FMUL R93, R93, R93 ;  /* 0x0000005d5d5db220 */ /* 0x002fe20000400000 */
[----:B------:R-:W-:-:S04]  /*9c60*/  FSETP.GEU.AND P3, PT, R95, -126, PT ;  /* 0xc2fc00005f00780b */ /* 0x000fc80003f6e000 */
[----:B------:R-:W-:Y:S01]  /*9c70*/  F2FP.BF16.F32.PACK_AB R26, R93, R92 ;  /* 0x0000005c5d1a723e */ /* 0x000fe200000010ff */
[----:B------:R-:W-:Y:S01]  /*9c80*/  FADD R92, R87, R92 ;  /* 0x0000005c575c7221 */ /* 0x000fe20000000000 */
[----:B--2---:R-:W-:Y:S01]  /*9c90*/  @!P6 FMUL R94, R94, R94 ;  /* 0x0000005e5e5ee220 */ /* 0x004fe20000400000 */
[----:B------:R-:W-:Y:S02]  /*9ca0*/  FSETP.GEU.AND P6, PT, R96, -126, PT ;  /* 0xc2fc00006000780b */ /* 0x000fe40003fce000 */
[----:B------:R-:W-:Y:S02]  /*9cb0*/  FADD R92, R92, R93 ;  /* 0x0000005d5c5c7221 */ /* 0x000fe40000000000 */
[----:B------:R-:W-:Y:S02]  /*9cc0*/  F2FP.BF16.F32.PACK_AB R27, R91, R94 ;  /* 0x0000005e5b1b723e */ /* 0x000fe400000010ff */
[----:B------:R-:W-:Y:S01]  /*9cd0*/  @!P3 FMUL R95, R95, 0.5 ;  /* 0x3f0000005f5fb820 */ /* 0x000fe20000400000 */
[----:B------:R-:W-:Y:S01]  /*9ce0*/  FADD R94, R89, R94 ;  /* 0x0000005e595e7221 */ /* 0x000fe20000000000 */
[----:B------:R-:W-:-:S03]  /*9cf0*/  WARPGROUP.ARRIVE ;  /* 0x00000000000079c5 */ /* 0x000fc60000000000 */
[----:B------:R-:W-:Y:S01]  /*9d00*/  FADD R94, R94, R91 ;  /* 0x0000005b5e5e7221 */ /* 0x000fe20000000000 */
[----:B------:R-:W1:Y:S01]  /*9d10*/  MUFU.EX2 R95, R95 ;  /* 0x0000005f005f7308 */ /* 0x000e620000000800 */
[----:B------:R-:W-:Y:S01]  /*9d20*/  @!P6 FMUL R96, R96, 0.5 ;  /* 0x3f0000006060e820 */ /* 0x000fe20000400000 */
[----:B------:R-:W-:Y:S06]  /*9d30*/  HGMMA.64x128x16.F32.BF16 R152, R24, gdesc[UR4].tnspB, R152, gsb0 ;  /* 0x41e0000418987df0 */ /* 0x000fec0008001898 */
[----:B------:R-:W2:Y:S01]  /*9d40*/  MUFU.EX2 R96, R96 ;  /* 0x0000006000607308 */ /* 0x000ea20000000800 */
[----:B-1----:R-:W-:Y:S01]  /*9d50*/  @!P3 FMUL R95, R95, R95 ;  /* 0x0000005f5f5fb220 */ /* 0x002fe20000400000 */
[----:B--2---:R-:W-:Y:S01]  /*9d60*/  @!P6 FMUL R96, R96, R96 ;  /* 0x000000606060e220 */ /* 0x004fe20000400000 */
[----:B------:R-:W-:-:S13]  /*9d70*/  FSETP.GEU.AND P6, PT, R220, -126, PT ;  /* 0xc2fc0000dc00780b */ /* 0x000fda0003fce000 */
[----:B------:R-:W-:-:S04]  /*9d80*/  @!P6 FMUL R220, R220, 0.5 ;  /* 0x3f000000dcdce820 */ /* 0x000fc80000400000 */
[----:B------:R1:W2:Y:S02]  /*9d90*/  MUFU.EX2 R99, R220 ;  /* 0x000000dc00637308 */ /* 0x0002a40000000800 */
[----:B-1----:R-:W-:Y:S01]  /*9da0*/  FFMA R220, R106, UR15, -R4 ;  /* 0x0000000f6adc7c23 */ /* 0x002fe20008000804 */
[----:B------:R-:W-:-:S04]  /*9db0*/  FFMA R106, R108, UR15, -R22 ;  /* 0x0000000f6c6a7c23 */ /* 0x000fc80008000816 */
[----:B------:R-:W-:Y:S01]  /*9dc0*/  FSETP.GEU.AND P5, PT, R220, -126, PT ;  /* 0xc2fc0000dc00780b */ /* 0x000fe20003fae000 */
[----:B--2---:R-:W-:Y:S01]  /*9dd0*/  @!P6 FMUL R99, R99, R99 ;  /* 0x000000636363e220 */ /* 0x004fe20000400000 */
[----:B------:R-:W-:-:S11]  /*9de0*/  FSETP.GEU.AND P6, PT, R103, -126, PT ;  /* 0xc2fc00006700780b */ /* 0x000fd60003fce000 */
[----:B------:R-:W-:Y:S02]  /*9df0*/  @!P5 FMUL R220, R220, 0.5 ;  /* 0x3f000000dcdcd820 */ /* 0x000fe40000400000 */
[----:B------:R-:W-:-:S04]  /*9e00*/  @!P6 FMUL R103, R103, 0.5 ;  /* 0x3f0000006767e820 */ /* 0x000fc80000400000 */
[----:B------:R-:W1:Y:S08]  /*9e10*/  MUFU.EX2 R220, R220 ;  /* 0x000000dc00dc7308 */ /* 0x000e700000000800 */
[----:B------:R-:W2:Y:S01]  /*9e20*/  MUFU.EX2 R103, R103 ;  /* 0x0000006700677308 */ /* 0x000ea20000000800 */
[----:B-1----:R-:W-:Y:S01]  /*9e30*/  @!P5 FMUL R220, R220, R220 ;  /* 0x000000dcdcdcd220 */ /* 0x002fe20000400000 */
[----:B------:R-:W-:Y:S01]  /*9e40*/  FSETP.GEU.AND P5, PT, R111, -126, PT ;  /* 0xc2fc00006f00780b */ /* 0x000fe20003fae000 */
[----:B--2---:R-:W-:Y:S01]  /*9e50*/  @!P6 FMUL R103, R103, R103 ;  /* 0x000000676767e220 */ /* 0x004fe20000400000 */
[----:B------:R-:W-:-:S11]  /*9e60*/  FSETP.GEU.AND P6, PT, R110, -126, PT ;  /* 0xc2fc00006e00780b */ /* 0x000fd60003fce000 */
[----:B------:R-:W-:-:S04]  /*9e70*/  @!P5 FMUL R111, R111, 0.5 ;  /* 0x3f0000006f6fd820 */ /* 0x000fc80000400000 */
[----:B------:R1:W2:Y:S01]  /*9e80*/  MUFU.EX2 R108, R111 ;  /* 0x0000006f006c7308 */ /* 0x0002a20000000800 */
[----:B------:R-:W-:-:S07]  /*9e90*/  @!P6 FMUL R110, R110, 0.5 ;  /* 0x3f0000006e6ee820 */ /* 0x000fce0000400000 */
[----:B------:R3:W4:Y:S01]  /*9ea0*/  MUFU.EX2 R107, R110 ;  /* 0x0000006e006b7308 */ /* 0x0007220000000800 */
[----:B-1----:R-:W-:Y:S01]  /*9eb0*/  FFMA R111, R113, UR15, -R22 ;  /* 0x0000000f716f7c23 */ /* 0x002fe20008000816 */
[----:B------:R-:W-:-:S05]  /*9ec0*/  FFMA R113, R115, UR15, -R4 ;  /* 0x0000000f73717c23 */ /* 0x000fca0008000804 */
[----:B------:R-:W-:Y:S01]  /*9ed0*/  FSETP.GEU.AND P2, PT, R113, -126, PT ;  /* 0xc2fc00007100780b */ /* 0x000fe20003f4e000 */
[----:B--2---:R-:W-:Y:S01]  /*9ee0*/  @!P5 FMUL R108, R108, R108 ;  /* 0x0000006c6c6cd220 */ /* 0x004fe20000400000 */
[----:B---3--:R-:W-:Y:S01]  /*9ef0*/  FFMA R110, R112, UR15, -R22 ;  /* 0x0000000f706e7c23 */ /* 0x008fe20008000816 */
[----:B------:R-:W-:Y:S01]  /*9f00*/  FFMA R112, R114, UR15, -R4 ;  /* 0x0000000f72707c23 */ /* 0x000fe20008000804 */
[----:B------:R-:W-:-:S04]  /*9f10*/  FFMA R114, R116, UR15, -R22 ;  /* 0x0000000f74727c23 */ /* 0x000fc80008000816 */
[----:B------:R-:W-:Y:S01]  /*9f20*/  FSETP.GEU.AND P5, PT, R112, -126, PT ;  /* 0xc2fc00007000780b */ /* 0x000fe20003fae000 */
[----:B----4-:R-:W-:Y:S01]  /*9f30*/  @!P6 FMUL R107, R107, R107 ;  /* 0x0000006b6b6be220 */ /* 0x010fe20000400000 */
[----:B------:R-:W-:-:S03]  /*9f40*/  FSETP.GEU.AND P6, PT, R111, -126, PT ;  /* 0xc2fc00006f00780b */ /* 0x000fc60003fce000 */
[----:B------:R-:W-:Y:S01]  /*9f50*/  @!P2 FMUL R113, R113, 0.5 ;  /* 0x3f0000007171a820 */ /* 0x000fe20000400000 */
[----:B------:R-:W-:Y:S02]  /*9f60*/  WARPGROUP.DEPBAR.LE gsb0, 0x0 ;  /* 0x00008000000079c5 */ /* 0x000fe40000010000 */
[--C-:B------:R-:W-:Y:S01]  /*9f70*/  FFMA R26, R100, UR15, -R22.reuse ;  /* 0x0000000f641a7c23 */ /* 0x100fe20008000816 */
[----:B------:R-:W-:Y:S01]  /*9f80*/  FFMA R27, R101, UR15, -R22 ;  /* 0x0000000f651b7c23 */ /* 0x000fe20008000816 */
[----:B------:R-:W-:-:S05]  /*9f90*/  IADD3 R24, R218, 0x480, RZ ;  /* 0x00000480da187810 */ /* 0x000fca0007ffe0ff */
[----:B------:R-:W-:Y:S01]  /*9fa0*/  @!P6 FMUL R111, R111, 0.5 ;  /* 0x3f0000006f6fe820 */ /* 0x000fe20000400000 */
[----:B------:R-:W-:Y:S01]  /*9fb0*/  MOV R25, 0x40000040 ;  /* 0x4000004000197802 */ /* 0x000fe20000000f00 */
[----:B------:R-:W-:Y:S01]  /*9fc0*/  @!P5 FMUL R112, R112, 0.5 ;  /* 0x3f0000007070d820 */ /* 0x000fe20000400000 */
[----:B------:R-:W-:Y:S01]  /*9fd0*/  FSETP.GEU.AND P4, PT, R26, -126, PT ;  /* 0xc2fc00001a00780b */ /* 0x000fe20003f8e000 */
[----:B------:R-:W1:Y:S01]  /*9fe0*/  MUFU.EX2 R113, R113 ;  /* 0x0000007100717308 */ /* 0x000e620000000800 */
[----:B------:R-:W-:Y:S02]  /*9ff0*/  FSETP.GEU.AND P3, PT, R27, -126, PT ;  /* 0xc2fc00001b00780b */ /* 0x000fe40003f6e000 */
[----:B------:R-:W-:Y:S02]  /*a000*/  R2UR UR6, R24 ;  /* 0x00000000180672ca */ /* 0x000fe400000e0000 */
[----:B------:R-:W-:Y:S02]  /*a010*/  R2UR UR7, R25 ;  /* 0x00000000190772ca */ /* 0x000fe400000e0000 */
[----:B------:R-:W-:Y:S01]  /*a020*/  F2FP.BF16.F32.PACK_AB R24, R96, R95 ;  /* 0x0000005f6018723e */ /* 0x000fe200000010ff */
[----:B------:R-:W2:Y:S01]  /*a030*/  MUFU.EX2 R111, R111 ;  /* 0x0000006f006f7308 */ /* 0x000ea20000000800 */
[----:B------:R-:W-:Y:S01]  /*a040*/  F2FP.BF16.F32.PACK_AB R25, R98, R97 ;  /* 0x000000616219723e */ /* 0x000fe200000010ff */
[----:B------:R-:W-:Y:S01]  /*a050*/  FADD R95, R92, R95 ;  /* 0x0000005f5c5f7221 */ /* 0x000fe20000000000 */
[----:B------:R-:W-:Y:S01]  /*a060*/  FADD R97, R94, R97 ;  /* 0x000000615e617221 */ /* 0x000fe20000000000 */
[----:B------:R-:W-:-:S02]  /*a070*/  @!P4 FMUL R26, R26, 0.5 ;  /* 0x3f0000001a1ac820 */ /* 0x000fc40000400000 */
[----:B------:R-:W-:Y:S01]  /*a080*/  @!P3 FMUL R27, R27, 0.5 ;  /* 0x3f0000001b1bb820 */ /* 0x000fe20000400000 */
[----:B------:R-:W-:Y:S01]  /*a090*/  FADD R96, R95, R96 ;  /* 0x000000605f607221 */ /* 0x000fe20000000000 */
[----:B------:R-:W3:Y:S01]  /*a0a0*/  MUFU.EX2 R101, R26 ;  /* 0x0000001a00657308 */ /* 0x000ee20000000800 */
[----:B-1----:R-:W-:Y:S01]  /*a0b0*/  @!P2 FMUL R113, R113, R113 ;  /* 0x000000717171a220 */ /* 0x002fe20000400000 */
[----:B------:R-:W-:-:S06]  /*a0c0*/  FADD R98, R97, R98 ;  /* 0x0000006261627221 */ /* 0x000fcc0000000000 */
[----:B------:R1:W4:Y:S01]  /*a0d0*/  MUFU.EX2 R100, R27 ;  /* 0x0000001b00647308 */ /* 0x0003220000000800 */
[----:B--2---:R-:W-:Y:S01]  /*a0e0*/  @!P6 FMUL R111, R111, R111 ;  /* 0x0000006f6f6fe220 */ /* 0x004fe20000400000 */
[----:B------:R-:W-:-:S06]  /*a0f0*/  FSETP.GEU.AND P6, PT, R118, -126, PT ;  /* 0xc2fc00007600780b */ /* 0x000fcc0003fce000 */
[----:B------:R-:W2:Y:S01]  /*a100*/  MUFU.EX2 R112, R112 ;  /* 0x0000007000707308 */ /* 0x000ea20000000800 */
[----:B---3--:R-:W-:Y:S01]  /*a110*/  @!P4 FMUL R101, R101, R101 ;  /* 0x000000656565c220 */ /* 0x008fe20000400000 */
[----:B-1----:R-:W-:Y:S01]  /*a120*/  F2FP.BF16.F32.PACK_AB R27, R102, R99 ;  /* 0x00000063661b723e */ /* 0x002fe200000010ff */
[----:B------:R-:W-:Y:S01]  /*a130*/  FADD R99, R98, R99 ;  /* 0x0000006362637221 */ /* 0x000fe20000000000 */
[----:B------:R-:W-:-:S03]  /*a140*/  FSETP.GEU.AND P4, PT, R106, -126, PT ;  /* 0xc2fc00006a00780b */ /* 0x000fc60003f8e000 */
[----:B------:R-:W-:Y:S01]  /*a150*/  @!P6 FMUL R118, R118, 0.5 ;  /* 0x3f0000007676e820 */ /* 0x000fe20000400000 */
[----:B------:R-:W-:Y:S01]  /*a160*/  FADD R99, R99, R102 ;  /* 0x0000006663637221 */ /* 0x000fe20000000000 */
[----:B----4-:R-:W-:Y:S01]  /*a170*/  @!P3 FMUL R100, R100, R100 ;  /* 0x000000646464b220 */ /* 0x010fe20000400000 */
[----:B------:R-:W-:Y:S01]  /*a180*/  FSETP.GEU.AND P3, PT, R104, -126, PT ;  /* 0xc2fc00006800780b */ /* 0x000fe20003f6e000 */
[----:B------:R1:W3:Y:S03]  /*a190*/  MUFU.EX2 R115, R118 ;  /* 0x0000007600737308 */ /* 0x0002e60000000800 */
[----:B------:R-:W-:Y:S01]  /*a1a0*/  F2FP.BF16.F32.PACK_AB R26, R100, R101 ;  /* 0x00000065641a723e */ /* 0x000fe200000010ff */
[----:B------:R-:W-:Y:S02]  /*a1b0*/  FADD R101, R96, R101 ;  /* 0x0000006560657221 */ /* 0x000fe40000000000 */
[----:B------:R-:W-:Y:S01]  /*a1c0*/  @!P4 FMUL R106, R106, 0.5 ;  /* 0x3f0000006a6ac820 */ /* 0x000fe20000400000 */
[----:B------:R-:W-:Y:S01]  /*a1d0*/  WARPGROUP.ARRIVE ;  /* 0x00000000000079c5 */ /* 0x000fe20000000000 */
[----:B--2---:R-:W-:Y:S01]  /*a1e0*/  @!P5 FMUL R112, R112, R112 ;  /* 0x000000707070d220 */ /* 0x004fe20000400000 */
[----:B------:R-:W-:Y:S01]  /*a1f0*/  FSETP.GEU.AND P5, PT, R119, -126, PT ;  /* 0xc2fc00007700780b */ /* 0x000fe20003fae000 */
[----:B-1----:R-:W-:Y:S01]  /*a200*/  FFMA R118, R120, UR15, -R22 ;  /* 0x0000000f78767c23 */ /* 0x002fe20008000816 */
[----:B------:R-:W-:Y:S01]  /*a210*/  FFMA R120, R122, UR15, -R4 ;  /* 0x0000000f7a787c23 */ /* 0x000fe20008000804 */
[----:B------:R-:W-:Y:S01]  /*a220*/  @!P3 FMUL R104, R104, 0.5 ;  /* 0x3f0000006868b820 */ /* 0x000fe20000400000 */
[----:B------:R-:W-:Y:S01]  /*a230*/  HGMMA.64x128x16.F32.BF16 R152, R24, gdesc[UR4].tnspB, R152, gsb0 ;  /* 0x41e0000418987df0 */ /* 0x000fe20008001898 */
[----:B------:R-:W1:Y:S01]  /*a240*/  MUFU.EX2 R106, R106 ;  /* 0x0000006a006a7308 */ /* 0x000e620000000800 */
[----:B------:R-:W-:Y:S01]  /*a250*/  FFMA R122, R124, UR15, -R22 ;  /* 0x0000000f7c7a7c23 */ /* 0x000fe20008000816 */
[----:B------:R-:W-:Y:S01]  /*a260*/  FADD R101, R101, R100 ;  /* 0x0000006465657221 */ /* 0x000fe20000000000 */
[----:B---3--:R-:W-:-:S05]  /*a270*/  @!P6 FMUL R115, R115, R115 ;  /* 0x000000737373e220 */ /* 0x008fca0000400000 */
[----:B------:R-:W2:Y:S01]  /*a280*/  MUFU.EX2 R104, R104 ;  /* 0x0000006800687308 */ /* 0x000ea20000000800 */
[----:B------:R-:W-:-:S07]  /*a290*/  @!P5 FMUL R119, R119, 0.5 ;  /* 0x3f0000007777d820 */ /* 0x000fce0000400000 */
[----:B------:R3:W4:Y:S01]  /*a2a0*/  MUFU.EX2 R116, R119 ;  /* 0x0000007700747308 */ /* 0x0007220000000800 */
[----:B-1----:R-:W-:Y:S01]  /*a2b0*/  @!P4 FMUL R106, R106, R106 ;  /* 0x0000006a6a6ac220 */ /* 0x002fe20000400000 */
[----:B------:R-:W-:Y:S01]  /*a2c0*/  FSETP.GEU.AND P4, PT, R114, -126, PT ;  /* 0xc2fc00007200780b */ /* 0x000fe20003f8e000 */
[----:B--2---:R-:W-:Y:S01]  /*a2d0*/  @!P3 FMUL R104, R104, R104 ;  /* 0x000000686868b220 */ /* 0x004fe20000400000 */
[----:B---3--:R-:W-:Y:S01]  /*a2e0*/  FFMA R119, R121, UR15, -R22 ;  /* 0x0000000f79777c23 */ /* 0x008fe20008000816 */
[----:B------:R-:W-:-:S10]  /*a2f0*/  FFMA R121, R123, UR15, -R4 ;  /* 0x0000000f7b797c23 */ /* 0x000fd40008000804 */
[----:B------:R-:W-:Y:S01]  /*a300*/  @!P4 FMUL R114, R114, 0.5 ;  /* 0x3f0000007272c820 */ /* 0x000fe20000400000 */
[----:B------:R-:W-:Y:S01]  /*a310*/  FSETP.GEU.AND P6, PT, R119, -126, PT ;  /* 0xc2fc00007700780b */ /* 0x000fe20003fce000 */
[----:B----4-:R-:W-:Y:S01]  /*a320*/  @!P5 FMUL R116, R116, R116 ;  /* 0x000000747474d220 */ /* 0x010fe20000400000 */
[----:B------:R-:W-:Y:S02]  /*a330*/  FSETP.GEU.AND P5, PT, R120, -126, PT ;  /* 0xc2fc00007800780b */ /* 0x000fe40003fae000 */
[----:B------:R-:W-:Y:S01]  /*a340*/  FSETP.GEU.AND P2, PT, R121, -126, PT ;  /* 0xc2fc00007900780b */ /* 0x000fe20003f4e000 */
[----:B------:R-:W1:Y:S08]  /*a350*/  MUFU.EX2 R114, R114 ;  /* 0x0000007200727308 */ /* 0x000e700000000800 */
[----:B------:R-:W-:-:S02]  /*a360*/  @!P6 FMUL R119, R119, 0.5 ;  /* 0x3f0000007777e820 */ /* 0x000fc40000400000 */
[----:B------:R-:W-:Y:S02]  /*a370*/  @!P5 FMUL R120, R120, 0.5 ;  /* 0x3f0000007878d820 */ /* 0x000fe40000400000 */
[----:B------:R-:W-:Y:S02]  /*a380*/  @!P2 FMUL R121, R121, 0.5 ;  /* 0x3f0000007979a820 */ /* 0x000fe40000400000 */
[----:B------:R-:W2:Y:S01]  /*a390*/  MUFU.EX2 R119, R119 ;  /* 0x0000007700777308 */ /* 0x000ea20000000800 */
[----:B-1----:R-:W-:Y:S01]  /*a3a0*/  @!P4 FMUL R114, R114, R114 ;  /* 0x000000727272c220 */ /* 0x002fe20000400000 */
[----:B------:R-:W-:-:S06]  /*a3b0*/  FSETP.GEU.AND P4, PT, R122, -126, PT ;  /* 0xc2fc00007a00780b */ /* 0x000fcc0003f8e000 */
[----:B------:R-:W1:Y:S08]  /*a3c0*/  MUFU.EX2 R120, R120 ;  /* 0x0000007800787308 */ /* 0x000e700000000800 */
[----:B------:R-:W3:Y:S01]  /*a3d0*/  MUFU.EX2 R121, R121 ;  /* 0x0000007900797308 */ /* 0x000ee20000000800 */
[----:B--2---:R-:W-:Y:S01]  /*a3e0*/  @!P6 FMUL R119, R119, R119 ;  /* 0x000000777777e220 */ /* 0x004fe20000400000 */
[----:B------:R-:W-:Y:S01]  /*a3f0*/  FSETP.GEU.AND P6, PT, R126, -126, PT ;  /* 0xc2fc00007e00780b */ /* 0x000fe20003fce000 */
[----:B------:R-:W-:Y:S01]  /*a400*/  @!P4 FMUL R122, R122, 0.5 ;  /* 0x3f0000007a7ac820 */ /* 0x000fe20000400000 */
[----:B-1----:R-:W-:Y:S01]  /*a410*/  @!P5 FMUL R120, R120, R120 ;  /* 0x000000787878d220 */ /* 0x002fe20000400000 */
[----:B------:R-:W-:-:S04]  /*a420*/  FSETP.GEU.AND P5, PT, R127, -126, PT ;  /* 0xc2fc00007f00780b */ /* 0x000fc80003fae000 */
[----:B------:R-:W1:Y:S06]  /*a430*/  MUFU.EX2 R122, R122 ;  /* 0x0000007a007a7308 */ /* 0x000e6c0000000800 */
[----:B------:R-:W-:Y:S01]  /*a440*/  @!P6 FMUL R126, R126, 0.5 ;  /* 0x3f0000007e7ee820 */ /* 0x000fe20000400000 */
[----:B---3--:R-:W-:-:S03]  /*a450*/  @!P2 FMUL R121, R121, R121 ;  /* 0x000000797979a220 */ /* 0x008fc60000400000 */
[----:B------:R2:W3:Y:S01]  /*a460*/  MUFU.EX2 R123, R126 ;  /* 0x0000007e007b7308 */ /* 0x0004e20000000800 */
[----:B------:R-:W-:-:S07]  /*a470*/  @!P5 FMUL R127, R127, 0.5 ;  /* 0x3f0000007f7fd820 */ /* 0x000fce0000400000 */
[----:B------:R4:W5:Y:S01]  /*a480*/  MUFU.EX2 R124, R127 ;  /* 0x0000007f007c7308 */ /* 0x0009620000000800 */
[----:B-1----:R-:W-:Y:S01]  /*a490*/  @!P4 FMUL R122, R122, R122 ;  /* 0x0000007a7a7ac220 */ /* 0x002fe20000400000 */
[----:B--2---:R-:W-:Y:S01]  /*a4a0*/  FFMA R126, R128, UR15, -R22 ;  /* 0x0000000f807e7c23 */ /* 0x004fe20008000816 */
[--C-:B------:R-:W-:Y:S01]  /*a4b0*/  FFMA R128, R130, UR15, -R4.reuse ;  /* 0x0000000f82807c23 */ /* 0x100fe20008000804 */
[----:B------:R-:W-:Y:S01]  /*a4c0*/  FFMA R130, R134, UR15, -R4 ;  /* 0x0000000f86827c23 */ /* 0x000fe20008000804 */
[----:B------:R-:W-:Y:S01]  /*a4d0*/  FSETP.GEU.AND P4, PT, R132, -126, PT ;  /* 0xc2fc00008400780b */ /* 0x000fe20003f8e000 */
[----:B---3--:R-:W-:Y:S01]  /*a4e0*/  @!P6 FMUL R123, R123, R123 ;  /* 0x0000007b7b7be220 */ /* 0x008fe20000400000 */
[----:B----4-:R-:W-:Y:S01]  /*a4f0*/  FFMA R127, R129, UR15, -R22 ;  /* 0x0000000f817f7c23 */ /* 0x010fe20008000816 */
[----:B------:R-:W-:Y:S01]  /*a500*/  FFMA R129, R131, UR15, -R4 ;  /* 0x0000000f83817c23 */ /* 0x000fe20008000804 */
[----:B------:R-:W-:Y:S01]  /*a510*/  FFMA R131, R133, UR15, -R22 ;  /* 0x0000000f85837c23 */ /* 0x000fe20008000816 */
[--C-:B------:R-:W-:Y:S01]  /*a520*/  FFMA R133, R135, UR15, -R4.reuse ;  /* 0x0000000f87857c23 */ /* 0x100fe20008000804 */
[----:B------:R-:W-:Y:S01]  /*a530*/  FFMA R4, R151, UR15, -R4 ;  /* 0x0000000f97047c23 */ /* 0x000fe20008000804 */
[----:B------:R-:W-:Y:S01]  /*a540*/  FSETP.GEU.AND P6, PT, R127, -126, PT ;  /* 0xc2fc00007f00780b */ /* 0x000fe20003fce000 */
[----:B-----5:R-:W-:Y:S01]  /*a550*/  @!P5 FMUL R124, R124, R124 ;  /* 0x0000007c7c7cd220 */ /* 0x020fe20000400000 */
[----:B------:R-:W-:-:S04]  /*a560*/  FSETP.GEU.AND P5, PT, R128, -126, PT ;  /* 0xc2fc00008000780b */ /* 0x000fc80003fae000 */
[----:B------:R-:W-:Y:S01]  /*a570*/  @!P4 FMUL R132, R132, 0.5 ;  /* 0x3f0000008484c820 */ /* 0x000fe20000400000 */
[----:B------:R-:W-:-:S05]  /*a580*/  FSETP.GEU.AND P2, PT, R129, -126, PT ;  /* 0xc2fc00008100780b */ /* 0x000fca0003f4e000 */
[----:B------:R-:W1:Y:S01]  /*a590*/  MUFU.EX2 R132, R132 ;  /* 0x0000008400847308 */ /* 0x000e620000000800 */
[----:B------:R-:W-:Y:S02]  /*a5a0*/  @!P6 FMUL R127, R127, 0.5 ;  /* 0x3f0000007f7fe820 */ /* 0x000fe40000400000 */
[----:B------:R-:W-:-:S05]  /*a5b0*/  @!P5 FMUL R128, R128, 0.5 ;  /* 0x3f0000008080d820 */ /* 0x000fca0000400000 */
[----:B------:R-:W-:Y:S01]  /*a5c0*/  @!P2 FMUL R129, R129, 0.5 ;  /* 0x3f0000008181a820 */ /* 0x000fe20000400000 */
[----:B------:R-:W2:Y:S08]  /*a5d0*/  MUFU.EX2 R127, R127 ;  /* 0x0000007f007f7308 */ /* 0x000eb00000000800 */
[----:B------:R-:W3:Y:S01]  /*a5e0*/  MUFU.EX2 R128, R128 ;  /* 0x0000008000807308 */ /* 0x000ee20000000800 */
[----:B-1----:R-:W-:Y:S01]  /*a5f0*/  @!P4 FMUL R132, R132, R132 ;  /* 0x000000848484c220 */ /* 0x002fe20000400000 */
[----:B------:R-:W-:Y:S01]  /*a600*/  FSETP.GEU.AND P4, PT, R28, -126, PT ;  /* 0xc2fc00001c00780b */ /* 0x000fe20003f8e000 */
[----:B------:R-:W-:-:S02]  /*a610*/  WARPGROUP.DEPBAR.LE gsb0, 0x0 ;  /* 0x00008000000079c5 */ /* 0x000fc40000010000 */
[----:B------:R-:W-:Y:S01]  /*a620*/  FFMA R26, R109, UR15, -R22 ;  /* 0x0000000f6d1a7c23 */ /* 0x000fe20008000816 */
[----:B------:R-:W-:Y:S01]  /*a630*/  IADD3 R24, R218, 0x500, RZ ;  /* 0x00000500da187810 */ /* 0x000fe20007ffe0ff */
[----:B--2---:R-:W-:Y:S01]  /*a640*/  @!P6 FMUL R127, R127, R127 ;  /* 0x0000007f7f7fe220 */ /* 0x004fe20000400000 */
[----:B------:R-:W-:Y:S01]  /*a650*/  MOV R25, 0x40000040 ;  /* 0x4000004000197802 */ /* 0x000fe20000000f00 */
[----:B------:R-:W1:Y:S01]  /*a660*/  MUFU.EX2 R129, R129 ;  /* 0x0000008100817308 */ /* 0x000e620000000800 */
[----:B------:R-:W-:Y:S02]  /*a670*/  FSETP.GEU.AND P3, PT, R26, -126, PT ;  /* 0xc2fc00001a00780b */ /* 0x000fe40003f6e000 */
[----:B------:R-:W-:-:S03]  /*a680*/  R2UR UR6, R24 ;  /* 0x00000000180672ca */ /* 0x000fc600000e0000 */
[----:B------:R-:W-:Y:S01]  /*a690*/  @!P4 FMUL R28, R28, 0.5 ;  /* 0x3f0000001c1cc820 */ /* 0x000fe20000400000 */
[----:B------:R-:W-:Y:S01]  /*a6a0*/  R2UR UR7, R25 ;  /* 0x00000000190772ca */ /* 0x000fe200000e0000 */
[----:B---3--:R-:W-:Y:S01]  /*a6b0*/  @!P5 FMUL R128, R128, R128 ;  /* 0x000000808080d220 */ /* 0x008fe20000400000 */
[----:B------:R-:W-:Y:S01]  /*a6c0*/  F2FP.BF16.F32.PACK_AB R24, R103, R104 ;  /* 0x000000686718723e */ /* 0x000fe200000010ff */
[----:B------:R-:W-:Y:S01]  /*a6d0*/  FADD R104, R101, R104 ;  /* 0x0000006865687221 */ /* 0x000fe20000000000 */
[----:B------:R-:W-:Y:S01]  /*a6e0*/  F2FP.BF16.F32.PACK_AB R25, R105, R220 ;  /* 0x000000dc6919723e */ /* 0x000fe200000010ff */
[----:B------:R-:W2:Y:S01]  /*a6f0*/  MUFU.EX2 R28, R28 ;  /* 0x0000001c001c7308 */ /* 0x000ea20000000800 */
[----:B------:R-:W-:Y:S01]  /*a700*/  F2FP.BF16.F32.PACK_AB R27, R108, R107 ;  /* 0x0000006b6c1b723e */ /* 0x000fe200000010ff */
[----:B------:R-:W-:Y:S01]  /*a710*/  FADD R220, R99, R220 ;  /* 0x000000dc63dc7221 */ /* 0x000fe20000000000 */
[----:B------:R-:W-:Y:S01]  /*a720*/  FSETP.GEU.AND P6, PT, R130, -126, PT ;  /* 0xc2fc00008200780b */ /* 0x000fe20003fce000 */
[----:B------:R-:W-:Y:S01]  /*a730*/  @!P3 FMUL R26, R26, 0.5 ;  /* 0x3f0000001a1ab820 */ /* 0x000fe20000400000 */
[----:B------:R-:W-:Y:S01]  /*a740*/  FSETP.GEU.AND P5, PT, R133, -126, PT ;  /* 0xc2fc00008500780b */ /* 0x000fe20003fae000 */
[----:B------:R-:W-:Y:S01]  /*a750*/  FADD R103, R104, R103 ;  /* 0x0000006768677221 */ /* 0x000fe20000000000 */
[----:B-1----:R-:W-:Y:S01]  /*a760*/  @!P2 FMUL R129, R129, R129 ;  /* 0x000000818181a220 */ /* 0x002fe20000400000 */
[----:B------:R-:W1:Y:S01]  /*a770*/  MUFU.EX2 R109, R26 ;  /* 0x0000001a006d7308 */ /* 0x000e620000000800 */
[----:B------:R-:W-:Y:S01]  /*a780*/  FSETP.GEU.AND P2, PT, R23, -126, PT ;  /* 0xc2fc00001700780b */ /* 0x000fe20003f4e000 */
[----:B------:R-:W-:-:S04]  /*a790*/  FADD R220, R220, R105 ;  /* 0x00000069dcdc7221 */ /* 0x000fc80000000000 */
[----:B------:R-:W-:Y:S02]  /*a7a0*/  FADD R107, R220, R107 ;  /* 0x0000006bdc6b7221 */ /* 0x000fe40000000000 */
[----:B------:R-:W-:Y:S01]  /*a7b0*/  @!P6 FMUL R130, R130, 0.5 ;  /* 0x3f0000008282e820 */ /* 0x000fe20000400000 */
[----:B--2---:R-:W-:Y:S01]  /*a7c0*/  @!P4 FMUL R28, R28, R28 ;  /* 0x0000001c1c1cc220 */ /* 0x004fe20000400000 */
[----:B------:R-:W-:Y:S01]  /*a7d0*/  @!P5 FMUL R133, R133, 0.5 ;  /* 0x3f0000008585d820 */ /* 0x000fe20000400000 */
[----:B------:R-:W-:Y:S01]  /*a7e0*/  FSETP.GEU.AND P4, PT, R148, -126, PT ;  /* 0xc2fc00009400780b */ /* 0x000fe20003f8e000 */
[----:B------:R-:W-:Y:S02]  /*a7f0*/  FADD R107, R107, R108 ;  /* 0x0000006c6b6b7221 */ /* 0x000fe40000000000 */
[----:B------:R-:W2:Y:S01]  /*a800*/  MUFU.EX2 R130, R130 ;  /* 0x0000008200827308 */ /* 0x000ea20000000800 */
[----:B------:R-:W-:Y:S01]  /*a810*/  @!P2 FMUL R23, R23, 0.5 ;  /* 0x3f0000001717a820 */ /* 0x000fe20000400000 */
[----:B-1----:R-:W-:Y:S01]  /*a820*/  @!P3 FMUL R109, R109, R109 ;  /* 0x0000006d6d6db220 */ /* 0x002fe20000400000 */
[----:B------:R-:W-:-:S04]  /*a830*/  FSETP.GEU.AND P3, PT, R110, -126, PT ;  /* 0xc2fc00006e00780b */ /* 0x000fc80003f6e000 */
[----:B------:R-:W-:Y:S01]  /*a840*/  F2FP.BF16.F32.PACK_AB R26, R109, R106 ;  /* 0x0000006a6d1a723e */ /* 0x000fe200000010ff */
[----:B------:R-:W1:Y:S02]  /*a850*/  MUFU.EX2 R133, R133 ;  /* 0x0000008500857308 */ /* 0x000e640000000800 */
[----:B------:R-:W-:Y:S01]  /*a860*/  @!P4 FMUL R148, R148, 0.5 ;  /* 0x3f0000009494c820 */ /* 0x000fe20000400000 */
[----:B------:R-:W-:Y:S01]  /*a870*/  FADD R106, R103, R106 ;  /* 0x0000006a676a7221 */ /* 0x000fe20000000000 */
[----:B------:R-:W-:-:S03]  /*a880*/  WARPGROUP.ARRIVE ;  /* 0x00000000000079c5 */ /* 0x000fc60000000000 */
[----:B------:R-:W-:Y:S01]  /*a890*/  FADD R109, R106, R109 ;  /* 0x0000006d6a6d7221 */ /* 0x000fe20000000000 */
[----:B------:R-:W-:Y:S02]  /*a8a0*/  @!P3 FMUL R110, R110, 0.5 ;  /* 0x3f0000006e6eb820 */ /* 0x000fe40000400000 */
[----:B------:R-:W-:Y:S01]  /*a8b0*/  HGMMA.64x128x16.F32.BF16 R152, R24, gdesc[UR4].tnspB, R152, gsb0 ;  /* 0x41e0000418987df0 */ /* 0x000fe20008001898 */
[----:B--2---:R-:W-:Y:S01]  /*a8c0*/  @!P6 FMUL R130, R130, R130 ;  /* 0x000000828282e220 */ /* 0x004fe20000400000 */
[----:B------:R-:W-:Y:S01]  /*a8d0*/  FSETP.GEU.AND P6, PT, R12, -126, PT ;  /* 0xc2fc00000c00780b */ /* 0x000fe20003fce000 */
[----:B------:R-:W2:Y:S01]  /*a8e0*/  MUFU.EX2 R23, R23 ;  /* 0x0000001700177308 */ /* 0x000ea20000000800 */
[----:B-1----:R-:W-:Y:S01]  /*a8f0*/  @!P5 FMUL R133, R133, R133 ;  /* 0x000000858585d220 */ /* 0x002fe20000400000 */
[----:B------:R-:W-:-:S06]  /*a900*/  FSETP.GEU.AND P5, PT, R18, -126, PT ;  /* 0xc2fc00001200780b */ /* 0x000fcc0003fae000 */
[----:B------:R-:W1:Y:S04]  /*a910*/  MUFU.EX2 R110, R110 ;  /* 0x0000006e006e7308 */ /* 0x000e680000000800 */
[----:B------:R-:W-:-:S04]  /*a920*/  @!P6 FMUL R12, R12, 0.5 ;  /* 0x3f0000000c0ce820 */ /* 0x000fc80000400000 */
[----:B------:R-:W3:Y:S01]  /*a930*/  MUFU.EX2 R33, R148 ;  /* 0x0000009400217308 */ /* 0x000ee20000000800 */
[----:B--2---:R-:W-:Y:S01]  /*a940*/  @!P2 FMUL R23, R23, R23 ;  /* 0x000000171717a220 */ /* 0x004fe20000400000 */
[----:B------:R-:W-:Y:S01]  /*a950*/  FSETP.GEU.AND P2, PT, R147, -126, PT ;  /* 0xc2fc00009300780b */ /* 0x000fe20003f4e000 */
[----:B------:R-:W-:-:S05]  /*a960*/  @!P5 FMUL R18, R18, 0.5 ;  /* 0x3f0000001212d820 */ /* 0x000fca0000400000 */
[----:B------:R-:W2:Y:S01]  /*a970*/  MUFU.EX2 R12, R12 ;  /* 0x0000000c000c7308 */ /* 0x000ea20000000800 */
[----:B-1----:R-:W-:-:S06]  /*a980*/  @!P3 FMUL R110, R110, R110 ;  /* 0x0000006e6e6eb220 */ /* 0x002fcc0000400000 */
[----:B------:R-:W-:Y:S01]  /*a990*/  @!P2 FMUL R147, R147, 0.5 ;  /* 0x3f0000009393a820 */ /* 0x000fe20000400000 */
[----:B------:R-:W1:Y:S01]  /*a9a0*/  MUFU.EX2 R18, R18 ;  /* 0x0000001200127308 */ /* 0x000e620000000800 */
[----:B---3--:R-:W-:-:S07]  /*a9b0*/  @!P4 FMUL R33, R33, R33 ;  /* 0x000000212121c220 */ /* 0x008fce0000400000 */
[----:B------:R-:W3:Y:S01]  /*a9c0*/  MUFU.EX2 R147, R147 ;  /* 0x0000009300937308 */ /* 0x000ee20000000800 */
[----:B--2---:R-:W-:Y:S01]  /*a9d0*/  @!P6 FMUL R12, R12, R12 ;  /* 0x0000000c0c0ce220 */ /* 0x004fe20000400000 */
[----:B------:R-:W-:Y:S01]  /*a9e0*/  FSETP.GEU.AND P6, PT, R30, -126, PT ;  /* 0xc2fc00001e00780b */ /* 0x000fe20003fce000 */
[----:B-1----:R-:W-:Y:S01]  /*a9f0*/  @!P5 FMUL R18, R18, R18 ;  /* 0x000000121212d220 */ /* 0x002fe20000400000 */
[----:B------:R-:W-:-:S11]  /*aa00*/  FSETP.GEU.AND P5, PT, R31, -126, PT ;  /* 0xc2fc00001f00780b */ /* 0x000fd60003fae000 */
[----:B------:R-:W-:Y:S01]  /*aa10*/  @!P6 FMUL R30, R30, 0.5 ;  /* 0x3f0000001e1ee820 */ /* 0x000fe20000400000 */
[----:B---3--:R-:W-:Y:S01]  /*aa20*/  @!P2 FMUL R147, R147, R147 ;  /* 0x000000939393a220 */ /* 0x008fe20000400000 */
[----:B------:R-:W-:-:S04]  /*aa30*/  ISETP.NE.AND P2, PT, R15, 0x4, PT ;  /* 0x000000040f00780c */ /* 0x000fc80003f45270 */
[----:B------:R-:W1:Y:S01]  /*aa40*/  MUFU.EX2 R30, R30 ;  /* 0x0000001e001e7308 */ /* 0x000e620000000800 */
[----:B------:R-:W-:-:S07]  /*aa50*/  @!P5 FMUL R31, R31, 0.5 ;  /* 0x3f0000001f1fd820 */ /* 0x000fce0000400000 */
[----:B------:R-:W2:Y:S01]  /*aa60*/  MUFU.EX2 R31, R31 ;  /* 0x0000001f001f7308 */ /* 0x000ea20000000800 */
[----:B-1----:R-:W-:Y:S01]  /*aa70*/  @!P6 FMUL R30, R30, R30 ;  /* 0x0000001e1e1ee220 */ /* 0x002fe20000400000 */
[----:B------:R-:W-:Y:S01]  /*aa80*/  FSETP.GEU.AND P6, PT, R145, -126, PT ;  /* 0xc2fc00009100780b */ /* 0x000fe20003fce000 */
[----:B--2---:R-:W-:Y:S01]  /*aa90*/  @!P5 FMUL R31, R31, R31 ;  /* 0x0000001f1f1fd220 */ /* 0x004fe20000400000 */
[----:B------:R-:W-:-:S11]  /*aaa0*/  FSETP.GEU.AND P5, PT, R146, -126, PT ;  /* 0xc2fc00009200780b */ /* 0x000fd60003fae000 */
[----:B------:R-:W-:-:S06]  /*aab0*/  @!P6 FMUL R145, R145, 0.5 ;  /* 0x3f0000009191e820 */ /* 0x000fcc0000400000 */
[----:B------:R-:W1:Y:S01]  /*aac0*/  MUFU.EX2 R145, R145 ;  /* 0x0000009100917308 */ /* 0x000e620000000800 */
[----:B------:R-:W-:-:S07]  /*aad0*/  @!P5 FMUL R146, R146, 0.5 ;  /* 0x3f0000009292d820 */ /* 0x000fce0000400000 */
[----:B------:R-:W2:Y:S01]  /*aae0*/  MUFU.EX2 R35, R146 ;  /* 0x0000009200237308 */ /* 0x000ea20000000800 */
[----:B-1----:R-:W-:Y:S01]  /*aaf0*/  @!P6 FMUL R145, R145, R145 ;  /* 0x000000919191e220 */ /* 0x002fe20000400000 */
[----:B------:R-:W-:Y:S01]  /*ab00*/  FSETP.GEU.AND P6, PT, R150, -126, PT ;  /* 0xc2fc00009600780b */ /* 0x000fe20003fce000 */
[----:B--2---:R-:W-:Y:S01]  /*ab10*/  @!P5 FMUL R35, R35, R35 ;  /* 0x000000232323d220 */ /* 0x004fe20000400000 */
[----:B------:R-:W-:-:S11]  /*ab20*/  FSETP.GEU.AND P5, PT, R4, -126, PT ;  /* 0xc2fc00000400780b */ /* 0x000fd60003fae000 */
[----:B------:R-:W-:-:S04]  /*ab30*/  @!P6 FMUL R150, R150, 0.5 ;  /* 0x3f0000009696e820 */ /* 0x000fc80000400000 */
[----:B------:R-:W1:Y:S01]  /*ab40*/  MUFU.EX2 R37, R150 ;  /* 0x0000009600257308 */ /* 0x000e620000000800 */
[----:B------:R-:W-:Y:S01]  /*ab50*/  @!P5 FMUL R4, R4, 0.5 ;  /* 0x3f0000000404d820 */ /* 0x000fe20000400000 */
[----:B------:R-:W-:Y:S02]  /*ab60*/  WARPGROUP.DEPBAR.LE gsb0, 0x0 ;  /* 0x00008000000079c5 */ /* 0x000fe40000010000 */
[----:B------:R-:W-:Y:S01]  /*ab70*/  FFMA R26, R117, UR15, -R22 ;  /* 0x0000000f751a7c23 */ /* 0x000fe20008000816 */
[----:B------:R-:W-:-:S03]  /*ab80*/  IADD3 R24, R218, 0x580, RZ ;  /* 0x00000580da187810 */ /* 0x000fc60007ffe0ff */
[----:B------:R-:W2:Y:S01]  /*ab90*/  MUFU.EX2 R4, R4 ;  /* 0x0000000400047308 */ /* 0x000ea20000000800 */
[----:B------:R-:W-:Y:S02]  /*aba0*/  MOV R25, 0x40000040 ;  /* 0x4000004000197802 */ /* 0x000fe40000000f00 */
[----:B------:R-:W-:Y:S02]  /*abb0*/  FSETP.GEU.AND P3, PT, R26, -126, PT ;  /* 0xc2fc00001a00780b */ /* 0x000fe40003f6e000 */
[----:B------:R-:W-:Y:S02]  /*abc0*/  R2UR UR6, R24 ;  /* 0x00000000180672ca */ /* 0x000fe400000e0000 */
[----:B------:R-:W-:Y:S01]  /*abd0*/  R2UR UR7, R25 ;  /* 0x00000000190772ca */ /* 0x000fe200000e0000 */
[----:B-1----:R-:W-:Y:S01]  /*abe0*/  @!P6 FMUL R37, R37, R37 ;  /* 0x000000252525e220 */ /* 0x002fe20000400000 */
[----:B------:R-:W-:Y:S01]  /*abf0*/  F2FP.BF16.F32.PACK_AB R24, R111, R110 ;  /* 0x0000006e6f18723e */ /* 0x000fe200000010ff */
[----:B------:R-:W-:Y:S01]  /*ac00*/  FADD R110, R109, R110 ;  /* 0x0000006e6d6e7221 */ /* 0x000fe20000000000 */
[----:B------:R-:W-:Y:S01]  /*ac10*/  F2FP.BF16.F32.PACK_AB R25, R113, R112 ;  /* 0x000000707119723e */ /* 0x000fe200000010ff */
[----:B------:R-:W-:Y:S01]  /*ac20*/  FADD R112, R107, R112 ;  /* 0x000000706b707221 */ /* 0x000fe20000000000 */
[----:B------:R-:W-:Y:S01]  /*ac30*/  F2FP.BF16.F32.PACK_AB R27, R116, R115 ;  /* 0x00000073741b723e */ /* 0x000fe200000010ff */
[----:B------:R-:W-:-:S02]  /*ac40*/  FADD R111, R110, R111 ;  /* 0x0000006f6e6f7221 */ /* 0x000fc40000000000 */
[----:B------:R-:W-:Y:S01]  /*ac50*/  @!P3 FMUL R26, R26, 0.5 ;  /* 0x3f0000001a1ab820 */ /* 0x000fe20000400000 */
[----:B--2---:R-:W-:Y:S01]  /*ac60*/  @!P5 FMUL R4, R4, R4 ;  /* 0x000000040404d220 */ /* 0x004fe20000400000 */
[----:B------:R-:W-:Y:S02]  /*ac70*/  FADD R112, R112, R113 ;  /* 0x0000007170707221 */ /* 0x000fe40000000000 */
[----:B------:R-:W1:Y:S02]  /*ac80*/  MUFU.EX2 R117, R26 ;  /* 0x0000001a00757308 */ /* 0x000e640000000800 */
[----:B------:R-:W-:-:S04]  /*ac90*/  FADD R115, R112, R115 ;  /* 0x0000007370737221 */ /* 0x000fc80000000000 */
[----:B------:R-:W-:Y:S01]  /*aca0*/  FADD R115, R115, R116 ;  /* 0x0000007473737221 */ /* 0x000fe20000000000 */
[----:B-1----:R-:W-:Y:S01]  /*acb0*/  @!P3 FMUL R117, R117, R117 ;  /* 0x000000757575b220 */ /* 0x002fe20000400000 */
[----:B------:R-:W-:-:S04]  /*acc0*/  FSETP.GEU.AND P3, PT, R118, -126, PT ;  /* 0xc2fc00007600780b */ /* 0x000fc80003f6e000 */
[----:B------:R-:W-:Y:S01]  /*acd0*/  F2FP.BF16.F32.PACK_AB R26, R117, R114 ;  /* 0x00000072751a723e */ /* 0x000fe200000010ff */
[----:B------:R-:W-:-:S03]  /*ace0*/  FADD R114, R111, R114 ;  /* 0x000000726f727221 */ /* 0x000fc60000000000 */
[----:B------:R-:W-:Y:S01]  /*acf0*/  WARPGROUP.ARRIVE ;  /* 0x00000000000079c5 */ /* 0x000fe20000000000 */
[----:B------:R-:W-:-:S04]  /*ad00*/  FADD R117, R114, R117 ;  /* 0x0000007572757221 */ /* 0x000fc80000000000 */
[----:B------:R-:W-:Y:S01]  /*ad10*/  @!P3 FMUL R118, R118, 0.5 ;  /* 0x3f0000007676b820 */ /* 0x000fe20000400000 */
[----:B------:R-:W-:Y:S05]  /*ad20*/  HGMMA.64x128x16.F32.BF16 R152, R24, gdesc[UR4].tnspB, R152, gsb0 ;  /* 0x41e0000418987df0 */ /* 0x000fea0008001898 */
[----:B------:R-:W1:Y:S02]  /*ad30*/  MUFU.EX2 R118, R118 ;  /* 0x0000007600767308 */ /* 0x000e640000000800 */
[----:B-1----:R-:W-:Y:S01]  /*ad40*/  @!P3 FMUL R118, R118, R118 ;  /* 0x000000767676b220 */ /* 0x002fe20000400000 */
[----:B------:R-:W-:Y:S02]  /*ad50*/  WARPGROUP.DEPBAR.LE gsb0, 0x0 ;  /* 0x00008000000079c5 */ /* 0x000fe40000010000 */
[--C-:B------:R-:W-:Y:S01]  /*ad60*/  FFMA R26, R125, UR15, -R22.reuse ;  /* 0x0000000f7d1a7c23 */ /* 0x100fe20008000816 */
[----:B------:R-:W-:Y:S01]  /*ad70*/  IADD3 R24, R218, 0x600, RZ ;  /* 0x00000600da187810 */ /* 0x000fe20007ffe0ff */
[----:B------:R-:W-:Y:S01]  /*ad80*/  FFMA R22, R149, UR15, -R22 ;  /* 0x0000000f95167c23 */ /* 0x000fe20008000816 */
[----:B------:R-:W-:-:S02]  /*ad90*/  MOV R25, 0x40000040 ;  /* 0x4000004000197802 */ /* 0x000fc40000000f00 */
[----:B------:R-:W-:Y:S02]  /*ada0*/  FSETP.GEU.AND P3, PT, R26, -126, PT ;  /* 0xc2fc00001a00780b */ /* 0x000fe40003f6e000 */
[----:B------:R-:W-:Y:S02]  /*adb0*/  R2UR UR6, R24 ;  /* 0x00000000180672ca */ /* 0x000fe400000e0000 */
[----:B------:R-:W-:Y:S02]  /*adc0*/  R2UR UR7, R25 ;  /* 0x00000000190772ca */ /* 0x000fe400000e0000 */
[----:B------:R-:W-:Y:S01]  /*add0*/  F2FP.BF16.F32.PACK_AB R24, R119, R118 ;  /* 0x000000767718723e */ /* 0x000fe200000010ff */
[----:B------:R-:W-:Y:S01]  /*ade0*/  FADD R118, R117, R118 ;  /* 0x0000007675767221 */ /* 0x000fe20000000000 */
[----:B------:R-:W-:Y:S01]  /*adf0*/  F2FP.BF16.F32.PACK_AB R25, R121, R120 ;  /* 0x000000787919723e */ /* 0x000fe200000010ff */
[----:B------:R-:W-:Y:S01]  /*ae00*/  FADD R120, R115, R120 ;  /* 0x0000007873787221 */ /* 0x000fe20000000000 */
[----:B------:R-:W-:Y:S01]  /*ae10*/  F2FP.BF16.F32.PACK_AB R27, R124, R123 ;  /* 0x0000007b7c1b723e */ /* 0x000fe200000010ff */
[----:B------:R-:W-:-:S02]  /*ae20*/  FADD R119, R118, R119 ;  /* 0x0000007776777221 */ /* 0x000fc40000000000 */
[----:B------:R-:W-:Y:S01]  /*ae30*/  @!P3 FMUL R26, R26, 0.5 ;  /* 0x3f0000001a1ab820 */ /* 0x000fe20000400000 */
[----:B------:R-:W-:-:S03]  /*ae40*/  FADD R120, R120, R121 ;  /* 0x0000007978787221 */ /* 0x000fc60000000000 */
[----:B------:R-:W1:Y:S01]  /*ae50*/  MUFU.EX2 R125, R26 ;  /* 0x0000001a007d7308 */ /* 0x000e620000000800 */
        /* <DEDUP_REMOVED lines=9> */
[----:B------:R-:W-:Y:S01]  /*aef0*/  HGMMA.64x128x16.F32.BF16 R152, R24, gdesc[UR4].tnspB, R152, gsb0 ;  /* 0x41e0000418987df0 */ /* 0x000fe20008001898 */
[----:B------:R-:W-:Y:S02]  /*af00*/  R2UR UR6, R20 ;  /* 0x00000000140672ca */ /* 0x000fe400000e0000 */
[----:B------:R-:W-:Y:S02]  /*af10*/  R2UR UR7, R21 ;  /* 0x00000000150772ca */ /* 0x000fe400000e0000 */
[----:B------:R-:W1:Y:S01]  /*af20*/  MUFU.EX2 R126, R126 ;  /* 0x0000007e007e7308 */ /* 0x000e620000000800 */
[C---:B------:R-:W-:Y:S02]  /*af30*/  IADD3 R20, R218.reuse, 0x700, RZ ;  /* 0x00000700da147810 */ /* 0x040fe40007ffe0ff */
[----:B------:R-:W-:Y:S02]  /*af40*/  MOV R21, 0x40000040 ;  /* 0x4000004000157802 */ /* 0x000fe40000000f00 */
[----:B------:R-:W-:Y:S01]  /*af50*/  IADD3 R218, R218, 0x780, RZ ;  /* 0x00000780dada7810 */ /* 0x000fe20007ffe0ff */
[----:B-1----:R-:W-:Y:S01]  /*af60*/  @!P3 FMUL R126, R126, R126 ;  /* 0x0000007e7e7eb220 */ /* 0x002fe20000400000 */
[----:B------:R-:W-:-:S13]  /*af70*/  FSETP.GEU.AND P3, PT, R131, -126, PT ;  /* 0xc2fc00008300780b */ /* 0x000fda0003f6e000 */
[----:B------:R-:W-:-:S06]  /*af80*/  @!P3 FMUL R131, R131, 0.5 ;  /* 0x3f0000008383b820 */ /* 0x000fcc0000400000 */
[----:B------:R-:W1:Y:S02]  /*af90*/  MUFU.EX2 R131, R131 ;  /* 0x0000008300837308 */ /* 0x000e640000000800 */
        /* <DEDUP_REMOVED lines=9> */
[----:B------:R-:W-:Y:S01]  /*b030*/  FSETP.GEU.AND P3, PT, R144, -126, PT ;  /* 0xc2fc00009000780b */ /* 0x000fe20003f6e000 */
[----:B------:R-:W-:Y:S02]  /*b040*/  WARPGROUP.DEPBAR.LE gsb0, 0x0 ;  /* 0x00008000000079c5 */ /* 0x000fe40000010000 */
[----:B------:R-:W-:Y:S01]  /*b050*/  F2FP.BF16.F32.PACK_AB R24, R127, R126 ;  /* 0x0000007e7f18723e */ /* 0x000fe200000010ff */
[----:B------:R-:W-:Y:S01]  /*b060*/  FADD R126, R125, R126 ;  /* 0x0000007e7d7e7221 */ /* 0x000fe20000000000 */
[----:B------:R-:W-:-:S08]  /*b070*/  F2FP.BF16.F32.PACK_AB R25, R129, R128 ;  /* 0x000000808119723e */ /* 0x000fd000000010ff */
[----:B------:R-:W-:Y:S01]  /*b080*/  @!P3 FMUL R144, R144, 0.5 ;  /* 0x3f0000009090b820 */ /* 0x000fe20000400000 */
[----:B------:R-:W-:Y:S01]  /*b090*/  F2FP.BF16.F32.PACK_AB R26, R131, R132 ;  /* 0x00000084831a723e */ /* 0x000fe200000010ff */
[----:B------:R-:W-:Y:S01]  /*b0a0*/  FADD R128, R123, R128 ;  /* 0x000000807b807221 */ /* 0x000fe20000000000 */
[----:B------:R-:W-:Y:S01]  /*b0b0*/  F2FP.BF16.F32.PACK_AB R27, R133, R130 ;  /* 0x00000082851b723e */ /* 0x000fe200000010ff */
[----:B------:R-:W-:Y:S02]  /*b0c0*/  FADD R127, R126, R127 ;  /* 0x0000007f7e7f7221 */ /* 0x000fe40000000000 */
[----:B------:R-:W-:Y:S01]  /*b0d0*/  FADD R129, R128, R129 ;  /* 0x0000008180817221 */ /* 0x000fe20000000000 */
[----:B------:R-:W-:Y:S01]  /*b0e0*/  WARPGROUP.ARRIVE ;  /* 0x00000000000079c5 */ /* 0x000fe20000000000 */
[----:B------:R-:W-:Y:S02]  /*b0f0*/  FADD R132, R127, R132 ;  /* 0x000000847f847221 */ /* 0x000fe40000000000 */
[----:B------:R-:W-:-:S02]  /*b100*/  FADD R130, R129, R130 ;  /* 0x0000008281827221 */ /* 0x000fc40000000000 */
[----:B------:R-:W-:Y:S01]  /*b110*/  FADD R132, R132, R131 ;  /* 0x0000008384847221 */ /* 0x000fe20000000000 */
[----:B------:R-:W-:Y:S01]  /*b120*/  HGMMA.64x128x16.F32.BF16 R152, R24, gdesc[UR4].tnspB, R152, gsb0 ;  /* 0x41e0000418987df0 */ /* 0x000fe20008001898 */
[----:B------:R-:W-:Y:S01]  /*b130*/  R2UR UR6, R20 ;  /* 0x00000000140672ca */ /* 0x000fe200000e0000 */
[----:B------:R-:W-:Y:S01]  /*b140*/  FADD R133, R130, R133 ;  /* 0x0000008582857221 */ /* 0x000fe20000000000 */
[----:B------:R-:W-:Y:S02]  /*b150*/  R2UR UR7, R21 ;  /* 0x00000000150772ca */ /* 0x000fe400000e0000 */
[----:B------:R-:W1:Y:S02]  /*b160*/  MUFU.EX2 R21, R144 ;  /* 0x0000009000157308 */ /* 0x000e640000000800 */
[----:B-1----:R-:W-:Y:S01]  /*b170*/  @!P3 FMUL R21, R21, R21 ;  /* 0x000000151515b220 */ /* 0x002fe20000400000 */
[----:B------:R-:W-:-:S13]  /*b180*/  FSETP.GEU.AND P3, PT, R22, -126, PT ;  /* 0xc2fc00001600780b */ /* 0x000fda0003f6e000 */
[----:B------:R-:W-:-:S06]  /*b190*/  @!P3 FMUL R22, R22, 0.5 ;  /* 0x3f0000001616b820 */ /* 0x000fcc0000400000 */
[----:B------:R-:W1:Y:S02]  /*b1a0*/  MUFU.EX2 R22, R22 ;  /* 0x0000001600167308 */ /* 0x000e640000000800 */
[----:B-1----:R-:W-:Y:S01]  /*b1b0*/  @!P3 FMUL R22, R22, R22 ;  /* 0x000000161616b220 */ /* 0x002fe20000400000 */
        /* <DEDUP_REMOVED lines=8> */
[----:B------:R-:W-:-:S02]  /*b240*/  FADD R23, R18, R23 ;  /* 0x0000001712177221 */ /* 0x000fc40000000000 */
[----:B------:R-:W-:Y:S01]  /*b250*/  FADD R28, R11, R28 ;  /* 0x0000001c0b1c7221 */ /* 0x000fe20000000000 */
[----:B------:R-:W-:Y:S01]  /*b260*/  WARPGROUP.ARRIVE ;  /* 0x00000000000079c5 */ /* 0x000fe20000000000 */
[----:B------:R-:W-:Y:S02]  /*b270*/  FADD R30, R23, R30 ;  /* 0x0000001e171e7221 */ /* 0x000fe40000000000 */
[----:B------:R-:W-:Y:S02]  /*b280*/  FADD R28, R28, R29 ;  /* 0x0000001d1c1c7221 */ /* 0x000fe40000000000 */
[----:B------:R-:W-:Y:S01]  /*b290*/  FADD R30, R30, R31 ;  /* 0x0000001f1e1e7221 */ /* 0x000fe20000000000 */
[----:B------:R-:W-:Y:S01]  /*b2a0*/  HGMMA.64x128x16.F32.BF16 R152, R24, gdesc[UR4].tnspB, R152, gsb0 ;  /* 0x41e0000418987df0 */ /* 0x000fe20008001898 */
[----:B------:R-:W-:Y:S01]  /*b2b0*/  R2UR UR6, R218 ;  /* 0x00000000da0672ca */ /* 0x000fe200000e0000 */
[----:B------:R-:W-:Y:S01]  /*b2c0*/  FADD R28, R28, R21 ;  /* 0x000000151c1c7221 */ /* 0x000fe20000000000 */
[----:B------:R-:W-:Y:S01]  /*b2d0*/  R2UR UR7, R219 ;  /* 0x00000000db0772ca */ /* 0x000fe200000e0000 */
[----:B------:R-:W-:-:S02]  /*b2e0*/  FADD R30, R30, R35 ;  /* 0x000000231e1e7221 */ /* 0x000fc40000000000 */
[----:B------:R-:W-:Y:S02]  /*b2f0*/  FADD R28, R28, R145 ;  /* 0x000000911c1c7221 */ /* 0x000fe40000000000 */
[----:B------:R-:W-:Y:S02]  /*b300*/  FADD R30, R30, R147 ;  /* 0x000000931e1e7221 */ /* 0x000fe40000000000 */
[----:B------:R-:W-:Y:S02]  /*b310*/  FADD R28, R28, R33 ;  /* 0x000000211c1c7221 */ /* 0x000fe40000000000 */
[----:B------:R-:W-:Y:S02]  /*b320*/  FADD R30, R30, R37 ;  /* 0x000000251e1e7221 */ /* 0x000fe40000000000 */
[----:B------:R-:W-:Y:S02]  /*b330*/  FADD R11, R28, R22 ;  /* 0x000000161c0b7221 */ /* 0x000fe40000000000 */
[----:B------:R-:W-:Y:S01]  /*b340*/  FADD R12, R30, R4 ;  /* 0x000000041e0c7221 */ /* 0x000fe20000000000 */
[----:B------:R-:W-:-:S02]  /*b350*/  WARPGROUP.DEPBAR.LE gsb0, 0x0 ;  /* 0x00008000000079c5 */ /* 0x000fc40000010000 */
[----:B------:R-:W-:Y:S02]  /*b360*/  F2FP.BF16.F32.PACK_AB R24, R145, R21 ;  /* 0x000000159118723e */ /* 0x000fe400000010ff */
[----:B------:R-:W-:Y:S02]  /*b370*/  F2FP.BF16.F32.PACK_AB R25, R147, R35 ;  /* 0x000000239319723e */ /* 0x000fe400000010ff */
[----:B------:R-:W-:Y:S02]  /*b380*/  F2FP.BF16.F32.PACK_AB R26, R22, R33 ;  /* 0x00000021161a723e */ /* 0x000fe400000010ff */
[----:B------:R-:W-:-:S04]  /*b390*/  F2FP.BF16.F32.PACK_AB R27, R4, R37 ;  /* 0x00000025041b723e */ /* 0x000fc800000010ff */
[----:B------:R-:W-:-:S06]  /*b3a0*/  WARPGROUP.ARRIVE ;  /* 0x00000000000079c5 */ /* 0x000fcc0000000000 */
[----:B------:R-:W-:Y:S03]  /*b3b0*/  HGMMA.64x128x16.F32.BF16 R152, R24, gdesc[UR4].tnspB, R152, gsb0 ;  /* 0x41e0000418987df0 */ /* 0x000fe60008001898 */
[----:B------:R-:W-:Y:S02]  /*b3c0*/  WARPGROUP.DEPBAR.LE gsb0, 0x0 ;  /* 0x00008000000079c5 */ /* 0x000fe40000010000 */
[----:B------:R-:W-:-:S04]  /*b3d0*/  SEL R25, R15, RZ, P2 ;  /* 0x000000ff0f197207 */ /* 0x000fc80001000000 */
[----:B------:R-:W-:-:S04]  /*b3e0*/  LEA R15, R25, R10, 0x3 ;  /* 0x0000000a190f7211 */ /* 0x000fc800078e18ff */
[----:B------:R-:W-:-:S04]  /*b3f0*/  PRMT R15, RZ, 0x654, R15 ;  /* 0x00000654ff0f7816 */ /* 0x000fc8000000000f */
[----:B------:R1:W-:Y:S01]  /*b400*/  SYNCS.ARRIVE.TRANS64.RED.A1T0 RZ, [R15+URZ], RZ ;  /* 0x000000ff0fff79a7 */ /* 0x0003e2000810043f */
[----:B------:R-:W-:Y:S05]  /*b410*/  @P1 BRA `(.L_x_32) ;  /* 0x0000000000b41947 */ /* 0x000fea0003800000 */
[----:B------:R-:W-:Y:S01]  /*b420*/  ISETP.LT.OR P1, PT, R7, 0x1, !P0 ;  /* 0x000000010700780c */ /* 0x000fe20004721670 */
[----:B------:R-:W-:-:S12]  /*b430*/  BSSY B0, `(.L_x_33) ;  /* 0x000002a000007945 */ /* 0x000fd80003800000 */
[----:B------:R-:W-:Y:S05]  /*b440*/  @P1 BRA `(.L_x_34) ;  /* 0x0000000000a01947 */ /* 0x000fea0003800000 */
[----:B------:R-:W-:Y:S02]  /*b450*/  LEA R4, R5, R2, 0x3 ;  /* 0x0000000205047211 */ /* 0x000fe400078e18ff */
[----:B-1----:R-:W-:Y:S02]  /*b460*/  SHF.L.U32 R15, R6, 0x1f, RZ ;  /* 0x0000001f060f7819 */ /* 0x002fe400000006ff */
[----:B------:R-:W-:Y:S02]  /*b470*/  ISETP.NE.AND P2, PT, R17, RZ, PT ;  /* 0x000000ff1100720c */ /* 0x000fe40003f45270 */
[----:B------:R-:W1:Y:S02]  /*b480*/  SYNCS.PHASECHK.TRANS64.TRYWAIT P1, [R4+URZ+0x44020], R15 ;  /* 0x0440200f040075a7 */ /* 0x000e64000802017f */
[----:B-1----:R-:W-:Y:S09]  /*b490*/  @!P1 BRA `(.L_x_35) ;  /* 0x0000002000749947 */ /* 0x002ff20003800000 */
.L_x_74:
[----:B------:R-:W-:Y:S05]  /*b4a0*/  @P2 BRA `(.L_x_36) ;  /* 0x0000000000142947 */ /* 0x000fea0003800000 */
[----:B------:R-:W-:Y:S02]  /*b4b0*/  LOP3.LUT P1, RZ, R16, 0x1f, RZ, 0xc0, !PT ;  /* 0x0000001f10ff7812 */ /* 0x000fe4000782c0ff */
[----:B-1----:R-:W-:-:S04]  /*b4c0*/  MOV R15, 0x10000 ;  /* 0x00010000000f7802 */ /* 0x002fc80000000f00 */
[----:B------:R2:W-:Y:S07]  /*b4d0*/  SYNCS.ARRIVE.TRANS64 RZ, [R4+URZ+0x44000], R15 ;  /* 0x0440000f04ff79a7 */ /* 0x0005ee000800003f */
[----:B------:R-:W-:Y:S05]  /*b4e0*/  @!P1 BRA `(.L_x_36) ;  /* 0x0000000000049947 */ /* 0x000fea0003800000 */
[----:B------:R-:W-:Y:S01]  /*b4f0*/  BPT.TRAP 0x1 ;  /* 0x000000040000795c */ /* 0x000fe20000300000 */
.L_x_36:
        /* <DEDUP_REMOVED lines=9> */
[----:B------:R-:W-:Y:S01]  /*b590*/  UMOV UR20, UR36 ;  /* 0x0000002400147c82 */ /* 0x000fe20008000000 */
[----:B------:R-:W-:Y:S01]  /*b5a0*/  UMOV UR21, UR37 ;  /* 0x0000002500157c82 */ /* 0x000fe20008000000 */
[----:B------:R-:W-:Y:S01]  /*b5b0*/  UMOV UR10, 0x40 ;  /* 0x00000040000a7882 */ /* 0x000fe20000000000 */
[----:B------:R-:W-:Y:S01]  /*b5c0*/  UMOV UR12, UR36 ;  /* 0x00000024000c7c82 */ /* 0x000fe20008000000 */
[----:B------:R-:W-:Y:S01]  /*b5d0*/  UMOV UR13, UR37 ;  /* 0x00000025000d7c82 */ /* 0x000fe20008000000 */
[----:B------:R-:W-:Y:S01]  /*b5e0*/  IADD3 R5, R5, 0x1, RZ ;  /* 0x0000000105057810 */ /* 0x000fe20007ffe0ff */
[----:B------:R-:W-:Y:S01]  /*b5f0*/  USHF.L.U32 UR19, UR19, 0x8, URZ ;  /* 0x0000000813137899 */ /* 0x000fe2000800063f */
[----:B------:R-:W-:Y:S01]  /*b600*/  IADD3 R8, R8, 0x1, RZ ;  /* 0x0000000108087810 */ /* 0x000fe20007ffe0ff */
[----:B------:R-:W-:Y:S01]  /*b610*/  UIADD3 UR17, UR17, 0x44000, URZ ;  /* 0x0004400011117890 */ /* 0x000fe2000fffe03f */
[----:B------:R-:W-:Y:S01]  /*b620*/  ISETP.NE.AND P1, PT, R5, 0x4, PT ;  /* 0x000000040500780c */ /* 0x000fe20003f25270 */
[----:B------:R-:W-:-:S02]  /*b630*/  UIADD3 UR16, UR8, 0x4000, URZ ;  /* 0x0000400008107890 */ /* 0x000fc4000fffe03f */
[----:B------:R-:W-:Y:S01]  /*b640*/  UIADD3 UR8, UR8, 0xc000, URZ ;  /* 0x0000c00008087890 */ /* 0x000fe2000fffe03f */
[----:B------:R-:W-:Y:S01]  /*b650*/  SEL R15, RZ, 0x1, P1 ;  /* 0x00000001ff0f7807 */ /* 0x000fe20000800000 */
[----:B------:R-:W-:Y:S01]  /*b660*/  UMOV UR11, UR19 ;  /* 0x00000013000b7c82 */ /* 0x000fe20008000000 */
[----:B------:R-:W-:Y:S01]  /*b670*/  UMOV UR9, UR17 ;  /* 0x0000001100097c82 */ /* 0x000fe20008000000 */
[----:B------:R-:W-:Y:S02]  /*b680*/  SEL R5, R5, RZ, P1 ;  /* 0x000000ff05057207 */ /* 0x000fe40000800000 */
[----:B------:R-:W-:Y:S01]  /*b690*/  LOP3.LUT R6, R6, R15, RZ, 0x3c, !PT ;  /* 0x0000000f06067212 */ /* 0x000fe200078e3cff */
[----:B------:R2:W-:Y:S02]  /*b6a0*/  UTMALDG.4D [UR16], [UR6], desc[UR26] ;  /* 0x00001a10060075b4 */ /* 0x0005e40008019000 */
[----:B------:R2:W-:Y:S02]  /*b6b0*/  UTMALDG.4D [UR8], [UR6], desc[UR26] ;  /* 0x00001a08060075b4 */ /* 0x0005e40008019000 */
[----:B--2---:R-:W-:-:S02]  /*b6c0*/  NOP ;  /* 0x0000000000007918 */ /* 0x004fc40000000000 */
.L_x_34:
[----:B------:R-:W-:Y:S05]  /*b6d0*/  BSYNC B0 ;  /* 0x0000000000007941 */ /* 0x000fea0003800000 */
.L_x_33:
[----:B------:R-:W-:-:S07]  /*b6e0*/  IADD3 R7, R7, -0x1, RZ ;  /* 0xffffffff07077810 */ /* 0x000fce0007ffe0ff */
.L_x_32:
[----:B------:R-:W-:Y:S02]  /*b6f0*/  ISETP.GT.AND P3, PT, R13, 0x2, PT ;  /* 0x000000020d00780c */ /* 0x000fe40003f64270 */
[----:B------:R-:W-:Y:S02]  /*b700*/  IADD3 R19, R19, 0x1, RZ ;  /* 0x0000000113137810 */ /* 0x000fe40007ffe0ff */
[----:B-1----:R-:W-:Y:S02]  /*b710*/  IADD3 R15, R25, 0x1, RZ ;  /* 0x00000001190f7810 */ /* 0x002fe40007ffe0ff */
[----:B------:R-:W-:Y:S02]  /*b720*/  ISETP.NE.AND P1, PT, R19, 0x4, PT ;  /* 0x000000041300780c */ /* 0x000fe40003f25270 */
[----:B------:R-:W-:Y:S02]  /*b730*/  ISETP.NE.AND P2, PT, R15, 0x4, PT ;  /* 0x000000040f00780c */ /* 0x000fe40003f45270 */
[----:B------:R-:W-:-:S02]  /*b740*/  SEL R21, RZ, 0x1, P1 ;  /* 0x00000001ff157807 */ /* 0x000fc40000800000 */
[----:B------:R-:W-:Y:S02]  /*b750*/  IADD3 R13, R13, -0x1, RZ ;  /* 0xffffffff0d0d7810 */ /* 0x000fe40007ffe0ff */
[----:B------:R-:W-:Y:S02]  /*b760*/  LOP3.LUT R4, R14, R21, RZ, 0x3c, !PT ;  /* 0x000000150e047212 */ /* 0x000fe400078e3cff */
[----:B------:R-:W-:Y:S02]  /*b770*/  MOV R23, R3 ;  /* 0x0000000300177202 */ /* 0x000fe40000000f00 */
[----:B------:R-:W-:Y:S02]  /*b780*/  MOV R21, R0 ;  /* 0x0000000000157202 */ /* 0x000fe40000000f00 */
[----:B------:R-:W-:Y:S02]  /*b790*/  SEL R217, R19, RZ, P1 ;  /* 0x000000ff13d97207 */ /* 0x000fe40000800000 */
[----:B------:R-:W-:Y:S01]  /*b7a0*/  SEL R15, R15, RZ, P2 ;  /* 0x000000ff0f0f7207 */ /* 0x000fe20001000000 */
[----:B------:R-:W-:Y:S06]  /*b7b0*/  @P3 BRA `(.L_x_37) ;  /* 0xffffffa800dc3947 */ /* 0x000fec000383ffff */
.L_x_24:
[----:B------:R-:W-:Y:S05]  /*b7c0*/  WARPSYNC.ALL ;  /* 0x0000000000007948 */ /* 0x000fea0003800000 */
[----:B------:R-:W2:Y:S01]  /*b7d0*/  SHFL.BFLY PT, R4, R11, 0x1, 0x1f ;  /* 0x0c201f000b047f89 */ /* 0x000ea200000e0000 */
[----:B------:R-:W-:Y:S01]  /*b7e0*/  BSSY B0, `(.L_x_38) ;  /* 0x0000024000007945 */ /* 0x000fe20003800000 */
[----:B------:R-:W-:Y:S02]  /*b7f0*/  MOV R9, 0x7f800000 ;  /* 0x7f80000000097802 */ /* 0x000fe40000000f00 */
[----:B------:R-:W1:Y:S01]  /*b800*/  SHFL.BFLY PT, R5, R12, 0x1, 0x1f ;  /* 0x0c201f000c057f89 */ /* 0x000e6200000e0000 */
[----:B------:R-:W-:Y:S01]  /*b810*/  MOV R8, 0x3f800000 ;  /* 0x3f80000000087802 */ /* 0x000fe20000000f00 */
[----:B--2---:R-:W-:Y:S01]  /*b820*/  FADD R4, R4, R11 ;  /* 0x0000000b04047221 */ /* 0x004fe20000000000 */
[----:B------:R-:W-:Y:S01]  /*b830*/  MOV R11, 0x7f800000 ;  /* 0x7f800000000b7802 */ /* 0x000fe20000000f00 */
[----:B-1----:R-:W-:-:S03]  /*b840*/  FADD R18, R5, R12 ;  /* 0x0000000c05127221 */ /* 0x002fc60000000000 */
[----:B------:R-:W1:Y:S01]  /*b850*/  SHFL.BFLY PT, R7, R4, 0x2, 0x1f ;  /* 0x0c401f0004077f89 */ /* 0x000e6200000e0000 */
[----:B------:R-:W-:-:S03]  /*b860*/  MOV R5, 0x3f800000 ;  /* 0x3f80000000057802 */ /* 0x000fc60000000f00 */
[----:B------:R-:W2:Y:S01]  /*b870*/  SHFL.BFLY PT, R19, R18, 0x2, 0x1f ;  /* 0x0c401f0012137f89 */ /* 0x000ea200000e0000 */
[C---:B-1----:R-:W-:Y:S01]  /*b880*/  FSETP.NE.AND P0, PT, R4.reuse, -R7, PT ;  /* 0x800000070400720b */ /* 0x042fe20003f05000 */
[----:B------:R-:W-:Y:S01]  /*b890*/  FADD R6, R4, R7 ;  /* 0x0000000704067221 */ /* 0x000fe20000000000 */
[----:B--2---:R-:W-:-:S11]  /*b8a0*/  FADD R7, R18, R19 ;  /* 0x0000001312077221 */ /* 0x004fd60000000000 */
[----:B------:R-:W-:Y:S05]  /*b8b0*/  @!P0 BRA `(.L_x_39) ;  /* 0x0000000000588947 */ /* 0x000fea0003800000 */
[----:B------:R-:W-:Y:S01]  /*b8c0*/  IADD3 R4, R6, 0x1800000, RZ ;  /* 0x0180000006047810 */ /* 0x000fe20007ffe0ff */
[----:B------:R-:W-:Y:S03]  /*b8d0*/  BSSY B1, `(.L_x_40) ;  /* 0x000000d000017945 */ /* 0x000fe60003800000 */
[----:B------:R-:W-:-:S04]  /*b8e0*/  LOP3.LUT R4, R4, 0x7f800000, RZ, 0xc0, !PT ;  /* 0x7f80000004047812 */ /* 0x000fc800078ec0ff */
[----:B------:R-:W-:-:S13]  /*b8f0*/  ISETP.GT.U32.AND P0, PT, R4, 0x1ffffff, PT ;  /* 0x01ffffff0400780c */ /* 0x000fda0003f04070 */
[----:B------:R-:W-:Y:S05]  /*b900*/  @P0 BRA `(.L_x_41) ;  /* 0x0000000000140947 */ /* 0x000fea0003800000 */
[----:B------:R-:W-:Y:S02]  /*b910*/  MOV R5, R6 ;  /* 0x0000000600057202 */ /* 0x000fe40000000f00 */
[----:B------:R-:W-:-:S07]  /*b920*/  MOV R14, 0xb940 ;  /* 0x0000b940000e7802 */ /* 0x000fce0000000f00 */
[----:B------:R-:W-:Y:S05]  /*b930*/  CALL.REL.NOINC `($__internal_0_$__cuda_sm20_rcp_rn_f32_slowpath) ;  /* 0x0000001c00607944 */ /* 0x000fea0003c00000 */
[----:B------:R-:W-:Y:S01]  /*b940*/  MOV R5, R10 ;  /* 0x0000000a00057202 */ /* 0x000fe20000000f00 */
[----:B------:R-:W-:Y:S06]  /*b950*/  BRA `(.L_x_42) ;  /* 0x0000000000107947 */ /* 0x000fec0003800000 */
.L_x_41:
[----:B------:R-:W1:Y:S02]  /*b960*/  MUFU.RCP R5, R6 ;  /* 0x0000000600057308 */ /* 0x000e640000001000 */
[----:B-1----:R-:W-:-:S04]  /*b970*/  FFMA R4, R6, R5, -1 ;  /* 0xbf80000006047423 */ /* 0x002fc80000000005 */
[----:B------:R-:W-:-:S04]  /*b980*/  FADD.FTZ R4, -R4, -RZ ;  /* 0x800000ff04047221 */ /* 0x000fc80000010100 */
[----:B------:R-:W-:-:S07]  /*b990*/  FFMA R5, R5, R4, R5 ;  /* 0x0000000405057223 */ /* 0x000fce0000000005 */
.L_x_42:
[----:B------:R-:W-:Y:S05]  /*b9a0*/  BSYNC B1 ;  /* 0x0000000000017941 */ /* 0x000fea0003800000 */
.L_x_40:
[----:B------:R-:W-:Y:S01]  /*b9b0*/  FSETP.GEU.AND P0, PT, |R6|, 1.175494350822287508e-38, PT ;  /* 0x008000000600780b */ /* 0x000fe20003f0e200 */
[----:B------:R-:W-:-:S12]  /*b9c0*/  ULDC UR6, c[0x0][0x600] ;  /* 0x0001800000067ab9 */ /* 0x000fd80000000800 */
[----:B------:R-:W-:-:S04]  /*b9d0*/  @!P0 FMUL R6, R6, 16777216 ;  /* 0x4b80000006068820 */ /* 0x000fc80000400000 */
[----:B------:R-:W1:Y:S02]  /*b9e0*/  MUFU.LG2 R4, R6 ;  /* 0x0000000600047308 */ /* 0x000e640000000c00 */
[----:B-1----:R-:W-:-:S04]  /*b9f0*/  @!P0 FADD R4, R4, -24 ;  /* 0xc1c0000004048421 */ /* 0x002fc80000000000 */
[----:B------:R-:W-:-:S04]  /*ba00*/  FMUL R4, R4, 0.69314718246459960938 ;  /* 0x3f31721804047820 */ /* 0x000fc80000400000 */
[----:B------:R-:W-:-:S07]  /*ba10*/  FFMA R11, R3, UR6, R4 ;  /* 0x00000006030b7c23 */ /* 0x000fce0008000004 */
.L_x_39:
[----:B------:R-:W-:Y:S05]  /*ba20*/  BSYNC B0 ;  /* 0x0000000000007941 */ /* 0x000fea0003800000 */
.L_x_38:
[----:B------:R-:W-:Y:S01]  /*ba30*/  FSETP.NE.AND P0, PT, R18, -R19, PT ;  /* 0x800000131200720b */ /* 0x000fe20003f05000 */
[----:B------:R-:W-:Y:S01]  /*ba40*/  ULDC UR4, c[0x0][0x608] ;  /* 0x0001820000047ab9 */ /* 0x000fe20000000800 */
[----:B------:R-:W-:Y:S01]  /*ba50*/  BSSY B0, `(.L_x_43) ;  /* 0x0000039000007945 */ /* 0x000fe20003800000 */
[----:B------:R-:W-:-:S04]  /*ba60*/  FMUL R5, R5, UR4 ;  /* 0x0000000405057c20 */ /* 0x000fc80008400000 */
        /* <DEDUP_REMOVED lines=32> */
[----:B------:R-:W-:Y:S06]  /*bc70*/  @!P0 BRA `(.L_x_44) ;  /* 0x0000000000588947 */ /* 0x000fec0003800000 */
        /* <DEDUP_REMOVED lines=10> */
.L_x_46:
[----:B------:R-:W1:Y:S02]  /*bd20*/  MUFU.RCP R8, R7 ;  /* 0x0000000700087308 */ /* 0x000e640000001000 */
[----:B-1----:R-:W-:-:S04]  /*bd30*/  FFMA R3, R7, R8, -1 ;  /* 0xbf80000007037423 */ /* 0x002fc80000000008 */
[----:B------:R-:W-:-:S04]  /*bd40*/  FADD.FTZ R3, -R3, -RZ ;  /* 0x800000ff03037221 */ /* 0x000fc80000010100 */
[----:B------:R-:W-:-:S07]  /*bd50*/  FFMA R8, R8, R3, R8 ;  /* 0x0000000308087223 */ /* 0x000fce0000000008 */
.L_x_47:
[----:B------:R-:W-:Y:S05]  /*bd60*/  BSYNC B1 ;  /* 0x0000000000017941 */ /* 0x000fea0003800000 */
.L_x_45:
[----:B------:R-:W-:Y:S01]  /*bd70*/  FSETP.GEU.AND P0, PT, |R7|, 1.175494350822287508e-38, PT ;  /* 0x008000000700780b */ /* 0x000fe20003f0e200 */
[----:B------:R-:W-:-:S12]  /*bd80*/  ULDC UR4, c[0x0][0x600] ;  /* 0x0001800000047ab9 */ /* 0x000fd80000000800 */
[----:B------:R-:W-:-:S04]  /*bd90*/  @!P0 FMUL R7, R7, 16777216 ;  /* 0x4b80000007078820 */ /* 0x000fc80000400000 */
[----:B------:R-:W1:Y:S02]  /*bda0*/  MUFU.LG2 R3, R7 ;  /* 0x0000000700037308 */ /* 0x000e640000000c00 */
[----:B-1----:R-:W-:-:S04]  /*bdb0*/  @!P0 FADD R3, R3, -24 ;  /* 0xc1c0000003038421 */ /* 0x002fc80000000000 */
[----:B------:R-:W-:-:S04]  /*bdc0*/  FMUL R3, R3, 0.69314718246459960938 ;  /* 0x3f31721803037820 */ /* 0x000fc80000400000 */
[----:B------:R-:W-:-:S07]  /*bdd0*/  FFMA R9, R0, UR4, R3 ;  /* 0x0000000400097c23 */ /* 0x000fce0008000003 */
.L_x_44:
[----:B------:R-:W-:Y:S05]  /*bde0*/  BSYNC B0 ;  /* 0x0000000000007941 */ /* 0x000fea0003800000 */
.L_x_43:
[C---:B------:R-:W-:Y:S01]  /*bdf0*/  LOP3.LUT P0, RZ, R16.reuse, 0x3, RZ, 0xc0, !PT ;  /* 0x0000000310ff7812 */ /* 0x040fe2000780c0ff */
[----:B------:R-:W-:Y:S01]  /*be00*/  ULDC UR4, c[0x0][0x608] ;  /* 0x0001820000047ab9 */ /* 0x000fe20000000800 */
[----:B------:R-:W-:Y:S01]  /*be10*/  LOP3.LUT R0, R16, 0x60, RZ, 0xc0, !PT ;  /* 0x0000006010007812 */ /* 0x000fe200078ec0ff */
[----:B------:R-:W-:Y:S01]  /*be20*/  ULDC.64 UR8, c[0x0][0x208] ;  /* 0x0000820000087ab9 */ /* 0x000fe20000000a00 */
[----:B------:R-:W-:Y:S01]  /*be30*/  FMUL R8, R8, UR4 ;  /* 0x0000000408087c20 */ /* 0x000fe20008400000 */
[----:B------:R-:W-:Y:S01]  /*be40*/  BSSY B0, `(.L_x_48) ;  /* 0x0000018000007945 */ /* 0x000fe20003800000 */
[----:B------:R-:W-:-:S07]  /*be50*/  SHF.R.U32.HI R18, RZ, 0x5, R0 ;  /* 0x00000005ff127819 */ /* 0x000fce0000011600 */
[----:B------:R-:W-:Y:S05]  /*be60*/  @P0 BRA `(.L_x_49) ;  /* 0x0000000000540947 */ /* 0x000fea0003800000 */
[----:B------:R-:W1:Y:S01]  /*be70*/  S2UR UR4, SR_CTAID.X ;  /* 0x00000000000479c3 */ /* 0x000e620000002500 */
[----:B------:R-:W-:Y:S02]  /*be80*/  SHF.R.U32.HI R0, RZ, 0x2, R16 ;  /* 0x00000002ff007819 */ /* 0x000fe40000011610 */
[----:B------:R-:W-:Y:S02]  /*be90*/  SHF.L.U32 R3, R18, 0x4, RZ ;  /* 0x0000000412037819 */ /* 0x000fe400000006ff */
[----:B------:R-:W-:-:S04]  /*bea0*/  LOP3.LUT R0, R0, 0x7, RZ, 0xc0, !PT ;  /* 0x0000000700007812 */ /* 0x000fc800078ec0ff */
[----:B------:R-:W-:Y:S01]  /*beb0*/  LOP3.LUT R0, R3, 0xfffffff0, R0, 0xe2, !PT ;  /* 0xfffffff003007812 */ /* 0x000fe200078ee200 */
[----:B-1----:R-:W-:-:S03]  /*bec0*/  USHF.L.U32 UR6, UR4, 0x6, URZ ;  /* 0x0000000604067899 */ /* 0x002fc6000800063f */
[----:B------:R-:W-:Y:S02]  /*bed0*/  ULDC.64 UR4, c[0x0][0x688] ;  /* 0x0001a20000047ab9 */ /* 0x000fe40000000a00 */
[----:B------:R-:W-:Y:S02]  /*bee0*/  UIMAD UR4, UR36, UR4, UR6 ;  /* 0x00000004240472a4 */ /* 0x000fe4000f8e0206 */
[----:B------:R-:W-:Y:S02]  /*bef0*/  LOP3.LUT R3, R0, UR6, RZ, 0xfc, !PT ;  /* 0x0000000600037c12 */ /* 0x000fe4000f8efcff */
[----:B------:R-:W-:Y:S02]  /*bf00*/  UIMAD UR4, UR37, UR5, UR4 ;  /* 0x00000005250472a4 */ /* 0x000fe4000f8e0204 */
[C---:B------:R-:W-:Y:S01]  /*bf10*/  IADD3 R4, R3.reuse, 0x8, RZ ;  /* 0x0000000803047810 */ /* 0x040fe20007ffe0ff */
[----:B------:R-:W-:Y:S02]  /*bf20*/  ULDC UR5, c[0x0][0x288] ;  /* 0x0000a20000057ab9 */ /* 0x000fe40000000800 */
[----:B------:R-:W-:-:S02]  /*bf30*/  ISETP.GE.U32.AND P0, PT, R3, UR5, PT ;  /* 0x0000000503007c0c */ /* 0x000fc4000bf06070 */
[----:B------:R-:W-:Y:S02]  /*bf40*/  IADD3 R0, P2, R0, UR4, RZ ;  /* 0x0000000400007c10 */ /* 0x000fe4000ff5e0ff */
[----:B------:R-:W-:Y:S01]  /*bf50*/  ISETP.GE.U32.AND P1, PT, R4, UR5, PT ;  /* 0x0000000504007c0c */ /* 0x000fe2000bf26070 */
[----:B------:R-:W-:Y:S01]  /*bf60*/  ULDC.64 UR4, c[0x0][0x680] ;  /* 0x0001a00000047ab9 */ /* 0x000fe20000000a00 */
[----:B------:R-:W-:Y:S02]  /*bf70*/  IADD3.X R3, RZ, RZ, RZ, P2, !PT ;  /* 0x000000ffff037210 */ /* 0x000fe400017fe4ff */
[----:B------:R-:W-:-:S04]  /*bf80*/  LEA R4, P2, R0, UR4, 0x2 ;  /* 0x0000000400047c11 */ /* 0x000fc8000f8410ff */
[----:B------:R-:W-:-:S05]  /*bf90*/  LEA.HI.X R5, R0, UR5, R3, 0x2, P2 ;  /* 0x0000000500057c11 */ /* 0x000fca00090f1403 */
[----:B------:R1:W-:Y:S04]  /*bfa0*/  @!P0 STG.E desc[UR8][R4.64], R11 ;  /* 0x0000000b04008986 */ /* 0x0003e8000c101908 */
[----:B------:R1:W-:Y:S02]  /*bfb0*/  @!P1 STG.E desc[UR8][R4.64+0x20], R9 ;  /* 0x0000200904009986 */ /* 0x0003e4000c101908 */
.L_x_49:
[----:B------:R-:W-:Y:S05]  /*bfc0*/  BSYNC B0 ;  /* 0x0000000000007941 */ /* 0x000fea0003800000 */
.L_x_48:
[----:B------:R-:W-:Y:S01]  /*bfd0*/  ULDC.64 UR4, c[0x0][0x730] ;  /* 0x0001cc0000047ab9 */ /* 0x000fe20000000a00 */
[-C--:B------:R-:W-:Y:S01]  /*bfe0*/  FMUL R154, R154, R8.reuse ;  /* 0x000000089a9a7220 */ /* 0x080fe20000400000 */
[----:B------:R-:W-:Y:S01]  /*bff0*/  ISETP.NE.U32.AND P0, PT, RZ, UR4, PT ;  /* 0x00000004ff007c0c */ /* 0x000fe2000bf05070 */
[-C--:B------:R-:W-:Y:S01]  /*c000*/  FMUL R44, R155, R8.reuse ;  /* 0x000000089b2c7220 */ /* 0x080fe20000400000 */
[-C--:B------:R-:W-:Y:S01]  /*c010*/  FMUL R158, R158, R8.reuse ;  /* 0x000000089e9e7220 */ /* 0x080fe20000400000 */
[-C--:B------:R-:W-:Y:S01]  /*c020*/  FMUL R48, R159, R8.reuse ;  /* 0x000000089f307220 */ /* 0x080fe20000400000 */
[----:B------:R-:W-:Y:S01]  /*c030*/  ISETP.NE.AND.EX P0, PT, RZ, UR5, PT, P0 ;  /* 0x00000005ff007c0c */ /* 0x000fe2000bf05300 */
        /* <DEDUP_REMOVED lines=28> */
[----:B------:R-:W-:Y:S06]  /*c200*/  @P0 BRA `(.L_x_50) ;  /* 0x0000000000200947 */ /* 0x000fec0003800000 */
[----:B------:R-:W-:Y:S02]  /*c210*/  ULDC.64 UR4, c[0x0][0x728] ;  /* 0x0001ca0000047ab9 */ /* 0x000fe40000000a00 */
[----:B------:R-:W-:-:S04]  /*c220*/  ISETP.NE.U32.AND P0, PT, RZ, UR4, PT ;  /* 0x00000004ff007c0c */ /* 0x000fc8000bf05070 */
[----:B------:R-:W-:-:S13]  /*c230*/  ISETP.NE.AND.EX P0, PT, RZ, UR5, PT, P0 ;  /* 0x00000005ff007c0c */ /* 0x000fda000bf05300 */
[----:B------:R-:W-:Y:S05]  /*c240*/  @!P0 BRA `(.L_x_51) ;  /* 0x00000000000c8947 */ /* 0x000fea0003800000 */
[----:B-1----:R-:W1:Y:S02]  /*c250*/  LDC.64 R4, c[0x0][0x728] ;  /* 0x0001ca00ff047b82 */ /* 0x002e640000000a00 */
[----:B-1----:R2:W5:Y:S01]  /*c260*/  LDG.E R4, desc[UR8][R4.64] ;  /* 0x0000000804047981 */ /* 0x002562000c1e1900 */
[----:B------:R-:W-:Y:S05]  /*c270*/  BRA `(.L_x_50) ;  /* 0x0000000000047947 */ /* 0x000fea0003800000 */
.L_x_51:
[----:B-1----:R-:W3:Y:S02]  /*c280*/  LDC R4, c[0x0][0x720] ;  /* 0x0001c800ff047b82 */ /* 0x002ee40000000800 */
.L_x_50:
[----:B------:R-:W-:Y:S02]  /*c290*/  MOV R0, RZ ;  /* 0x000000ff00007202 */ /* 0x000fe40000000f00 */
[----:B---3-5:R-:W-:Y:S02]  /*c2a0*/  MOV R59, R4 ;  /* 0x00000004003b7202 */ /* 0x028fe40000000f00 */
[----:B------:R-:W-:-:S13]  /*c2b0*/  LOP3.LUT P0, RZ, R0, 0x1bf, RZ, 0xc0, !PT ;  /* 0x000001bf00ff7812 */ /* 0x000fda000780c0ff */
[----:B------:R-:W-:Y:S05]  /*c2c0*/  @!P0 BRA `(.L_x_52) ;  /* 0x0000000000408947 */ /* 0x000fea0003800000 */
[----:B------:R-:W-:Y:S01]  /*c2d0*/  MOV R0, 0x0 ;  /* 0x0000000000007802 */ /* 0x000fe20000000f00 */
[----:B------:R-:W-:Y:S01]  /*c2e0*/  ULDC.64 UR4, c[0x4][0x70] ;  /* 0x01001c0000047ab9 */ /* 0x000fe20000000a00 */
[----:B------:R-:W-:Y:S01]  /*c2f0*/  ULDC.64 UR6, c[0x4][0x8] ;  /* 0x0100020000067ab9 */ /* 0x000fe20000000a00 */
[----:B-1----:R-:W-:Y:S01]  /*c300*/  MOV R4, UR4 ;  /* 0x0000000400047c02 */ /* 0x002fe20008000f00 */
[----:B------:R1:W3:Y:S01]  /*c310*/  LDC.64 R14, c[0x4][R0] ;  /* 0x01000000000e7b82 */ /* 0x0002e20000000a00 */
[----:B--2---:R-:W-:Y:S01]  /*c320*/  MOV R5, UR5 ;  /* 0x0000000500057c02 */ /* 0x004fe20008000f00 */
[----:B------:R-:W-:Y:S01]  /*c330*/  ULDC.64 UR4, c[0x4][0x78] ;  /* 0x01001e0000047ab9 */ /* 0x000fe20000000a00 */
[----:B------:R-:W-:Y:S02]  /*c340*/  MOV R10, UR6 ;  /* 0x00000006000a7c02 */ /* 0x000fe40008000f00 */
[----:B------:R-:W-:Y:S02]  /*c350*/  MOV R6, UR4 ;  /* 0x0000000400067c02 */ /* 0x000fe40008000f00 */
[----:B------:R-:W-:-:S02]  /*c360*/  MOV R7, UR5 ;  /* 0x0000000500077c02 */ /* 0x000fc40008000f00 */
[----:B------:R-:W-:Y:S02]  /*c370*/  MOV R11, UR7 ;  /* 0x00000007000b7c02 */ /* 0x000fe40008000f00 */
[----:B------:R-:W-:Y:S02]  /*c380*/  MOV R8, 0x70 ;  /* 0x0000007000087802 */ /* 0x000fe40000000f00 */
[----:B------:R-:W-:Y:S02]  /*c390*/  MOV R12, 0x1 ;  /* 0x00000001000c7802 */ /* 0x000fe40000000f00 */
[----:B-1----:R-:W-:-:S07]  /*c3a0*/  MOV R13, RZ ;  /* 0x000000ff000d7202 */ /* 0x002fce0000000f00 */
[----:B------:R-:W-:-:S07]  /*c3b0*/  LEPC R20, `(.L_x_52) ;  /* 0x000000001014794e */ /* 0x000fce0000000000 */
[----:B---3--:R-:W-:Y:S05]  /*c3c0*/  CALL.ABS.NOINC R14 ;  /* 0x000000000e007343 */ /* 0x008fea0003c00000 */
.L_x_52:
        /* <DEDUP_REMOVED lines=18> */
.L_x_53:
[----:B------:R-:W-:Y:S01]  /*c4f0*/  ULDC.64 UR4, c[0x0][0x730] ;  /* 0x0001cc0000047ab9 */ /* 0x000fe20000000a00 */
[----:B------:R-:W-:Y:S02]  /*c500*/  SHF.L.U32 R0, R16, 0x5, RZ ;  /* 0x0000000510007819 */ /* 0x000fe400000006ff */
[----:B------:R-:W-:Y:S02]  /*c510*/  ISETP.NE.U32.AND P0, PT, RZ, UR4, PT ;  /* 0x00000004ff007c0c */ /* 0x000fe4000bf05070 */
[----:B-1----:R-:W-:Y:S02]  /*c520*/  SHF.R.U32.HI R4, RZ, 0x1, R16 ;  /* 0x00000001ff047819 */ /* 0x002fe40000011610 */
[----:B------:R-:W-:Y:S02]  /*c530*/  ISETP.NE.AND.EX P0, PT, RZ, UR5, PT, P0 ;  /* 0x00000005ff007c0c */ /* 0x000fe4000bf05300 */
[C---:B------:R-:W-:Y:S02]  /*c540*/  LOP3.LUT R3, R0.reuse, 0xc0, RZ, 0xc0, !PT ;  /* 0x000000c000037812 */ /* 0x040fe400078ec0ff */
[----:B--2---:R-:W-:-:S02]  /*c550*/  LOP3.LUT R5, R0, 0x20, RZ, 0xc0, !PT ;  /* 0x0000002000057812 */ /* 0x004fc400078ec0ff */
[----:B------:R-:W-:Y:S02]  /*c560*/  LOP3.LUT R3, R3, 0x8, R4, 0xf8, !PT ;  /* 0x0000000803037812 */ /* 0x000fe400078ef804 */
[----:B------:R-:W-:Y:S02]  /*c570*/  SHF.L.U32 R4, R16, 0x2, RZ ;  /* 0x0000000210047819 */ /* 0x000fe400000006ff */
[----:B------:R-:W-:Y:S02]  /*c580*/  IADD3 R17, R17, 0x1f, RZ ;  /* 0x0000001f11117810 */ /* 0x000fe40007ffe0ff */
[----:B------:R-:W-:Y:S01]  /*c590*/  LEA R5, R18, R5, 0x9 ;  /* 0x0000000512057211 */ /* 0x000fe200078e48ff */
[----:B------:R-:W1:Y:S01]  /*c5a0*/  @P0 LDC R59, c[0x0][0x720] ;  /* 0x0001c800ff3b0b82 */ /* 0x000e620000000800 */
[----:B------:R-:W-:Y:S02]  /*c5b0*/  LOP3.LUT R3, R3, 0x18, R4, 0x78, !PT ;  /* 0x0000001803037812 */ /* 0x000fe400078e7804 */
[----:B------:R-:W-:-:S02]  /*c5c0*/  LOP3.LUT R0, R0, 0x100, RZ, 0xc0, !PT ;  /* 0x0000010000007812 */ /* 0x000fc400078ec0ff */
[----:B------:R-:W-:Y:S02]  /*c5d0*/  ISETP.GT.U32.AND P1, PT, R17, 0x3e, PT ;  /* 0x0000003e1100780c */ /* 0x000fe40003f24070 */
[----:B------:R-:W-:Y:S02]  /*c5e0*/  IADD3 R3, R3, R5, R0 ;  /* 0x0000000503037210 */ /* 0x000fe40007ffe000 */
[----:B------:R-:W-:Y:S02]  /*c5f0*/  LOP3.LUT P0, RZ, R16, 0x4, RZ, 0xc0, !PT ;  /* 0x0000000410ff7812 */ /* 0x000fe4000780c0ff */
[----:B------:R-:W-:Y:S01]  /*c600*/  LEA R3, R3, R2, 0x1 ;  /* 0x0000000203037211 */ /* 0x000fe200078e08ff */
[-C--:B-1----:R-:W-:Y:S01]  /*c610*/  FMUL R4, R152, R59.reuse ;  /* 0x0000003b98047220 */ /* 0x082fe20000400000 */
        /* <DEDUP_REMOVED lines=9> */
[----:B------:R-:W-:Y:S01]  /*c6b0*/  F2FP.BF16.F32.PACK_AB R4, R5, R4 ;  /* 0x000000040504723e */ /* 0x000fe200000010ff */
        /* <DEDUP_REMOVED lines=8> */
[----:B------:R-:W-:Y:S01]  /*c740*/  MOV R0, 0x10 ;  /* 0x0000001000007802 */ /* 0x000fe20000000f00 */
        /* <DEDUP_REMOVED lines=48> */
[----:B------:R-:W-:Y:S01]  /*ca50*/  FMUL R59, R214, R59 ;  /* 0x0000003bd63b7220 */ /* 0x000fe20000400000 */
[----:B------:R-:W-:-:S02]  /*ca60*/  F2FP.BF16.F32.PACK_AB R8, R13, R10 ;  /* 0x0000000a0d08723e */ /* 0x000fc400000010ff */
[----:B------:R-:W-:Y:S02]  /*ca70*/  F2FP.BF16.F32.PACK_AB R9, R15, R12 ;  /* 0x0000000c0f09723e */ /* 0x000fe400000010ff */
[----:B------:R-:W-:Y:S02]  /*ca80*/  F2FP.BF16.F32.PACK_AB R10, R17, R14 ;  /* 0x0000000e110a723e */ /* 0x000fe400000010ff */
[----:B------:R-:W-:Y:S02]  /*ca90*/  F2FP.BF16.F32.PACK_AB R11, R19, R16 ;  /* 0x00000010130b723e */ /* 0x000fe400000010ff */
[----:B------:R-:W-:Y:S02]  /*caa0*/  SEL R0, R0, 0xfffffff0, !P0 ;  /* 0xfffffff000007807 */ /* 0x000fe40004000000 */
[----:B------:R-:W-:Y:S01]  /*cab0*/  IADD3 R13, R3, 0x1000, RZ ;  /* 0x00001000030d7810 */ /* 0x000fe20007ffe0ff */
[----:B------:R-:W-:Y:S06]  /*cac0*/  @P1 BRA `(.L_x_54) ;  /* 0x0000000000041947 */ /* 0x000fec0003800000 */
[----:B------:R-:W-:-:S04]  /*cad0*/  DEPBAR.LE SB0, 0x1 ;  /* 0x000080400000791a */ /* 0x000fc80000000000 */
.L_x_54:
[----:B------:R-:W-:Y:S05]  /*cae0*/  WARPSYNC.ALL ;  /* 0x0000000000007948 */ /* 0x000fea0003800000 */
[----:B------:R-:W-:Y:S01]  /*caf0*/  BAR.SYNC.DEFER_BLOCKING 0x1, 0x80 ;  /* 0x0042000000007b1d */ /* 0x000fe20000010000 */
[C---:B------:R-:W-:Y:S02]  /*cb00*/  LEA R13, R0.reuse, R13, 0x1 ;  /* 0x0000000d000d7211 */ /* 0x040fe400078e08ff */
[----:B------:R-:W-:Y:S02]  /*cb10*/  LEA R0, R0, R3, 0x1 ;  /* 0x0000000300007211 */ /* 0x000fe400078e08ff */
[----:B------:R-:W-:Y:S01]  /*cb20*/  F2FP.BF16.F32.PACK_AB R16, R18, R21 ;  /* 0x000000151210723e */ /* 0x000fe200000010ff */
[----:B------:R-:W-:Y:S01]  /*cb30*/  BSSY B0, `(.L_x_55) ;  /* 0x000001e000007945 */ /* 0x000fe20003800000 */
[----:B------:R-:W-:-:S02]  /*cb40*/  F2FP.BF16.F32.PACK_AB R17, R20, R23 ;  /* 0x000000171411723e */ /* 0x000fc400000010ff */
[----:B------:R-:W-:Y:S02]  /*cb50*/  F2FP.BF16.F32.PACK_AB R18, R22, R25 ;  /* 0x000000191612723e */ /* 0x000fe400000010ff */
[----:B------:R-:W-:Y:S02]  /*cb60*/  F2FP.BF16.F32.PACK_AB R19, R24, R27 ;  /* 0x0000001b1813723e */ /* 0x000fe400000010ff */
[----:B------:R-:W-:Y:S02]  /*cb70*/  F2FP.BF16.F32.PACK_AB R20, R26, R29 ;  /* 0x0000001d1a14723e */ /* 0x000fe400000010ff */
[----:B------:R-:W-:Y:S02]  /*cb80*/  F2FP.BF16.F32.PACK_AB R21, R28, R31 ;  /* 0x0000001f1c15723e */ /* 0x000fe400000010ff */
[----:B------:R-:W-:Y:S02]  /*cb90*/  F2FP.BF16.F32.PACK_AB R22, R30, R33 ;  /* 0x000000211e16723e */ /* 0x000fe400000010ff */
[----:B------:R-:W-:Y:S01]  /*cba0*/  F2FP.BF16.F32.PACK_AB R23, R32, R35 ;  /* 0x000000232017723e */ /* 0x000fe200000010ff */
[----:B------:R1:W-:Y:S04]  /*cbb0*/  STSM.16.M88.4 [R3], R4 ;  /* 0x0000000403007844 */ /* 0x0003e80000000200 */
[----:B------:R1:W-:Y:S01]  /*cbc0*/  STSM.16.M88.4 [R0], R8 ;  /* 0x0000000800007844 */ /* 0x0003e20000000200 */
[----:B------:R-:W-:Y:S01]  /*cbd0*/  @!PT LDS RZ, [RZ] ;  /* 0x00000000fffff984 */ /* 0x000fe20000000800 */
[----:B------:R-:W-:Y:S01]  /*cbe0*/  @!PT LDS RZ, [RZ] ;  /* 0x00000000fffff984 */ /* 0x000fe20000000800 */
[----:B------:R-:W-:Y:S01]  /*cbf0*/  @!PT LDS RZ, [RZ] ;  /* 0x00000000fffff984 */ /* 0x000fe20000000800 */
[----:B------:R-:W-:Y:S01]  /*cc00*/  @!PT LDS RZ, [RZ] ;  /* 0x00000000fffff984 */ /* 0x000fe20000000800 */
[----:B------:R2:W-:Y:S06]  /*cc10*/  MEMBAR.ALL.CTA ;  /* 0x0000000000007992 */ /* 0x0005ec0000008000 */
[----:B--2---:R-:W2:Y:S02]  /*cc20*/  FENCE.VIEW.ASYNC.S ;  /* 0x00000000000073c6 */ /* 0x004ea40000000000 */
[----:B--2---:R-:W-:Y:S06]  /*cc30*/  BAR.SYNC.DEFER_BLOCKING 0x1, 0x80 ;  /* 0x0042000000007b1d */ /* 0x004fec0000010000 */
[----:B------:R-:W-:Y:S05]  /*cc40*/  @P1 BRA `(.L_x_56) ;  /* 0x0000000000301947 */ /* 0x000fea0003800000 */
[----:B------:R-:W2:Y:S01]  /*cc50*/  S2UR UR10, SR_CTAID.X ;  /* 0x00000000000a79c3 */ /* 0x000ea20000002500 */
[----:B------:R-:W-:Y:S01]  /*cc60*/  ULDC.64 UR4, c[0x0][0x198] ;  /* 0x0000660000047ab9 */ /* 0x000fe20000000a00 */
[----:B------:R-:W-:Y:S01]  /*cc70*/  R2UR UR8, R2 ;  /* 0x00000000020872ca */ /* 0x000fe200000e0000 */
[----:B------:R-:W-:Y:S01]  /*cc80*/  UIADD3 UR4, UP0, UR4, 0x670, URZ ;  /* 0x0000067004047890 */ /* 0x000fe2000ff1e03f */
[----:B------:R-:W-:Y:S01]  /*cc90*/  UMOV UR9, URZ ;  /* 0x0000003f00097c82 */ /* 0x000fe20008000000 */
[----:B------:R-:W-:Y:S02]  /*cca0*/  UMOV UR11, UR36 ;  /* 0x00000024000b7c82 */ /* 0x000fe40008000000 */
[----:B------:R-:W-:Y:S01]  /*ccb0*/  UIADD3.X UR5, URZ, UR5, URZ, UP0, !UPT ;  /* 0x000000053f057290 */ /* 0x000fe200087fe43f */
[----:B------:R-:W-:Y:S01]  /*ccc0*/  UMOV UR12, UR37 ;  /* 0x00000025000c7c82 */ /* 0x000fe20008000000 */
[----:B--2---:R-:W-:-:S09]  /*ccd0*/  USHF.L.U32 UR10, UR10, 0x6, URZ ;  /* 0x000000060a0a7899 */ /* 0x004fd2000800063f */
[----:B------:R2:W-:Y:S01]  /*cce0*/  UTMASTG.4D [UR8], [UR4] ;  /* 0x00000008040073b5 */ /* 0x0005e20008018000 */
[----:B------:R0:W-:Y:S01]  /*ccf0*/  UTMACMDFLUSH ;  /* 0x00000000000079b7 */ /* 0x0001e20000000000 */
[----:B--2---:R-:W-:-:S04]  /*cd00*/  DEPBAR.LE SB0, 0x1 ;  /* 0x000080400000791a */ /* 0x004fc80000000000 */
.L_x_56:
[----:B------:R-:W-:Y:S05]  /*cd10*/  BSYNC B0 ;  /* 0x0000000000007941 */ /* 0x000fea0003800000 */
.L_x_55:
[----:B------:R-:W-:Y:S01]  /*cd20*/  BAR.SYNC.DEFER_BLOCKING 0x1, 0x80 ;  /* 0x0042000000007b1d */ /* 0x000fe20000010000 */
[----:B-1----:R-:W-:Y:S02]  /*cd30*/  F2FP.BF16.F32.PACK_AB R4, R34, R37 ;  /* 0x000000252204723e */ /* 0x002fe400000010ff */
[----:B------:R-:W-:Y:S02]  /*cd40*/  F2FP.BF16.F32.PACK_AB R5, R36, R39 ;  /* 0x000000272405723e */ /* 0x000fe400000010ff */
[----:B------:R-:W-:Y:S01]  /*cd50*/  F2FP.BF16.F32.PACK_AB R6, R38, R41 ;  /* 0x000000292606723e */ /* 0x000fe200000010ff */
[----:B------:R-:W-:Y:S01]  /*cd60*/  BSSY B0, `(.L_x_57) ;  /* 0x000001d000007945 */ /* 0x000fe20003800000 */
[----:B------:R-:W-:Y:S02]  /*cd70*/  F2FP.BF16.F32.PACK_AB R7, R40, R43 ;  /* 0x0000002b2807723e */ /* 0x000fe400000010ff */
[----:B------:R-:W-:Y:S02]  /*cd80*/  F2FP.BF16.F32.PACK_AB R8, R42, R45 ;  /* 0x0000002d2a08723e */ /* 0x000fe400000010ff */
[----:B------:R-:W-:-:S02]  /*cd90*/  F2FP.BF16.F32.PACK_AB R9, R44, R47 ;  /* 0x0000002f2c09723e */ /* 0x000fc400000010ff */
[----:B------:R-:W-:Y:S02]  /*cda0*/  F2FP.BF16.F32.PACK_AB R10, R46, R49 ;  /* 0x000000312e0a723e */ /* 0x000fe400000010ff */
[----:B------:R-:W-:Y:S01]  /*cdb0*/  F2FP.BF16.F32.PACK_AB R11, R48, R51 ;  /* 0x00000033300b723e */ /* 0x000fe200000010ff */
[----:B------:R1:W-:Y:S04]  /*cdc0*/  STSM.16.M88.4 [R3+0x1000], R16 ;  /* 0x0010001003007844 */ /* 0x0003e80000000200 */
[----:B------:R1:W-:Y:S01]  /*cdd0*/  STSM.16.M88.4 [R0+0x1000], R20 ;  /* 0x0010001400007844 */ /* 0x0003e20000000200 */
        /* <DEDUP_REMOVED lines=9> */
[----:B------:R-:W-:Y:S01]  /*ce70*/  R2UR UR8, R2 ;  /* 0x00000000020872ca */ /* 0x000fe200000e0000 */
[----:B------:R-:W-:Y:S01]  /*ce80*/  ULDC.64 UR4, c[0x0][0x198] ;  /* 0x0000660000047ab9 */ /* 0x000fe20000000a00 */
[----:B------:R-:W-:Y:S01]  /*ce90*/  UMOV UR9, 0x20 ;  /* 0x0000002000097882 */ /* 0x000fe20000000000 */
[----:B------:R-:W-:Y:S01]  /*cea0*/  UIADD3 UR4, UP0, UR4, 0x670, URZ ;  /* 0x0000067004047890 */ /* 0x000fe2000ff1e03f */
[----:B------:R-:W-:Y:S01]  /*ceb0*/  UMOV UR11, UR36 ;  /* 0x00000024000b7c82 */ /* 0x000fe20008000000 */
[----:B------:R-:W-:Y:S02]  /*cec0*/  UMOV UR12, UR37 ;  /* 0x00000025000c7c82 */ /* 0x000fe40008000000 */
[----:B------:R-:W-:-:S06]  /*ced0*/  UIADD3.X UR5, URZ, UR5, URZ, UP0, !UPT ;  /* 0x000000053f057290 */ /* 0x000fcc00087fe43f */
[----:B------:R-:W-:Y:S02]  /*cee0*/  UIADD3 UR8, UR8, 0x1000, URZ ;  /* 0x0000100008087890 */ /* 0x000fe4000fffe03f */
[----:B--2---:R-:W-:-:S09]  /*cef0*/  USHF.L.U32 UR10, UR10, 0x6, URZ ;  /* 0x000000060a0a7899 */ /* 0x004fd2000800063f */
[----:B------:R2:W-:Y:S01]  /*cf00*/  UTMASTG.4D [UR8], [UR4] ;  /* 0x00000008040073b5 */ /* 0x0005e20008018000 */
[----:B------:R0:W-:Y:S01]  /*cf10*/  UTMACMDFLUSH ;  /* 0x00000000000079b7 */ /* 0x0001e20000000000 */
[----:B--2---:R-:W-:-:S04]  /*cf20*/  DEPBAR.LE SB0, 0x1 ;  /* 0x000080400000791a */ /* 0x004fc80000000000 */
.L_x_58:
[----:B------:R-:W-:Y:S05]  /*cf30*/  BSYNC B0 ;  /* 0x0000000000007941 */ /* 0x000fea0003800000 */
.L_x_57:
[----:B------:R-:W-:Y:S01]  /*cf40*/  BAR.SYNC.DEFER_BLOCKING 0x1, 0x80 ;  /* 0x0042000000007b1d */ /* 0x000fe20000010000 */
[----:B------:R-:W-:Y:S02]  /*cf50*/  F2FP.BF16.F32.PACK_AB R200, R201, R200 ;  /* 0x000000c8c9c8723e */ /* 0x000fe400000010ff */
        /* <DEDUP_REMOVED lines=15> */
[----:B---3--:R-:W3:Y:S02]  /*d050*/  FENCE.VIEW.ASYNC.S ;  /* 0x00000000000073c6 */ /* 0x008ee40000000000 */
[----:B---3--:R-:W-:Y:S06]  /*d060*/  BAR.SYNC.DEFER_BLOCKING 0x1, 0x80 ;  /* 0x0042000000007b1d */ /* 0x008fec0000010000 */
[----:B------:R-:W-:Y:S05]  /*d070*/  @P1 BRA `(.L_x_60) ;  /* 0x0000000000301947 */ /* 0x000fea0003800000 */
[----:B------:R-:W3:Y:S01]  /*d080*/  S2UR UR10, SR_CTAID.X ;  /* 0x00000000000a79c3 */ /* 0x000ee20000002500 */
[----:B------:R-:W-:Y:S01]  /*d090*/  ULDC.64 UR4, c[0x0][0x198] ;  /* 0x0000660000047ab9 */ /* 0x000fe20000000a00 */
[----:B------:R-:W-:Y:S01]  /*d0a0*/  R2UR UR8, R2 ;  /* 0x00000000020872ca */ /* 0x000fe200000e0000 */
[----:B------:R-:W-:Y:S01]  /*d0b0*/  UIADD3 UR4, UP0, UR4, 0x670, URZ ;  /* 0x0000067004047890 */ /* 0x000fe2000ff1e03f */
[----:B------:R-:W-:Y:S01]  /*d0c0*/  UMOV UR9, 0x40 ;  /* 0x0000004000097882 */ /* 0x000fe20000000000 */
[----:B------:R-:W-:Y:S02]  /*d0d0*/  UMOV UR11, UR36 ;  /* 0x00000024000b7c82 */ /* 0x000fe40008000000 */
[----:B------:R-:W-:Y:S01]  /*d0e0*/  UIADD3.X UR5, URZ, UR5, URZ, UP0, !UPT ;  /* 0x000000053f057290 */ /* 0x000fe200087fe43f */
[----:B------:R-:W-:Y:S01]  /*d0f0*/  UMOV UR12, UR37 ;  /* 0x00000025000c7c82 */ /* 0x000fe20008000000 */
[----:B---3--:R-:W-:-:S09]  /*d100*/  USHF.L.U32 UR10, UR10, 0x6, URZ ;  /* 0x000000060a0a7899 */ /* 0x008fd2000800063f */
[----:B------:R3:W-:Y:S01]  /*d110*/  UTMASTG.4D [UR8], [UR4] ;  /* 0x00000008040073b5 */ /* 0x0007e20008018000 */
[----:B------:R0:W-:Y:S01]  /*d120*/  UTMACMDFLUSH ;  /* 0x00000000000079b7 */ /* 0x0001e20000000000 */
[----:B---3--:R-:W-:-:S04]  /*d130*/  DEPBAR.LE SB0, 0x1 ;  /* 0x000080400000791a */ /* 0x008fc80000000000 */
.L_x_60:
[----:B------:R-:W-:Y:S05]  /*d140*/  BSYNC B0 ;  /* 0x0000000000007941 */ /* 0x000fea0003800000 */
.L_x_59:
[----:B------:R-:W-:Y:S06]  /*d150*/  BAR.SYNC.DEFER_BLOCKING 0x1, 0x80 ;  /* 0x0042000000007b1d */ /* 0x000fec0000010000 */
[----:B------:R-:W-:Y:S01]  /*d160*/  BSSY B0, `(.L_x_61) ;  /* 0x0000017000007945 */ /* 0x000fe20003800000 */
[----:B------:R3:W-:Y:S04]  /*d170*/  STSM.16.M88.4 [R3+0x1000], R200 ;  /* 0x001000c803007844 */ /* 0x0007e80000000200 */
[----:B------:R3:W-:Y:S01]  /*d180*/  STSM.16.M88.4 [R13], R208 ;  /* 0x000000d00d007844 */ /* 0x0007e20000000200 */
[----:B------:R-:W-:Y:S01]  /*d190*/  @!PT LDS RZ, [RZ] ;  /* 0x00000000fffff984 */ /* 0x000fe20000000800 */
[----:B------:R-:W-:Y:S01]  /*d1a0*/  @!PT LDS RZ, [RZ] ;  /* 0x00000000fffff984 */ /* 0x000fe20000000800 */
[----:B------:R-:W-:Y:S01]  /*d1b0*/  @!PT LDS RZ, [RZ] ;  /* 0x00000000fffff984 */ /* 0x000fe20000000800 */
[----:B------:R-:W-:Y:S01]  /*d1c0*/  @!PT LDS RZ, [RZ] ;  /* 0x00000000fffff984 */ /* 0x000fe20000000800 */
[----:B------:R4:W-:Y:S06]  /*d1d0*/  MEMBAR.ALL.CTA ;  /* 0x0000000000007992 */ /* 0x0009ec0000008000 */
[----:B----4-:R-:W4:Y:S02]  /*d1e0*/  FENCE.VIEW.ASYNC.S ;  /* 0x00000000000073c6 */ /* 0x010f240000000000 */
[----:B----4-:R-:W-:Y:S06]  /*d1f0*/  BAR.SYNC.DEFER_BLOCKING 0x1, 0x80 ;  /* 0x0042000000007b1d */ /* 0x010fec0000010000 */
[----:B------:R-:W-:Y:S05]  /*d200*/  @P1 BRA `(.L_x_62) ;  /* 0x0000000000301947 */ /* 0x000fea0003800000 */
[----:B------:R-:W4:Y:S01]  /*d210*/  S2UR UR10, SR_CTAID.X ;  /* 0x00000000000a79c3 */ /* 0x000f220000002500 */
        /* <DEDUP_REMOVED lines=8> */
[----:B----4-:R-:W-:-:S09]  /*d2a0*/  USHF.L.U32 UR10, UR10, 0x6, URZ ;  /* 0x000000060a0a7899 */ /* 0x010fd2000800063f */
[----:B------:R4:W-:Y:S02]  /*d2b0*/  UTMASTG.4D [UR8], [UR4] ;  /* 0x00000008040073b5 */ /* 0x0009e40008018000 */
[----:B----4-:R0:W-:Y:S02]  /*d2c0*/  UTMACMDFLUSH ;  /* 0x00000000000079b7 */ /* 0x0101e40000000000 */
.L_x_62:
[----:B------:R-:W-:Y:S05]  /*d2d0*/  BSYNC B0 ;  /* 0x0000000000007941 */ /* 0x000fea0003800000 */
.L_x_61:
[----:B------:R-:W-:-:S04]  /*d2e0*/  DEPBAR.LE SB0, 0x0 ;  /* 0x000080000000791a */ /* 0x000fc80000000000 */
[----:B------:R-:W-:Y:S05]  /*d2f0*/  EXIT ;  /* 0x000000000000794d */ /* 0x000fea0003800000 */
.L_x_7:
[----:B-1----:R1:W2:Y:S02]  /*d300*/  SYNCS.PHASECHK.TRANS64.TRYWAIT P2, [R3+URZ+0x44048], R0 ;  /* 0x04404800030075a7 */ /* 0x0022a4000804017f */
[----:B--2---:R-:W-:Y:S05]  /*d310*/  @!P2 NANOSLEEP.SYNCS 0x989680 ;  /* 0x009896800000a95d */ /* 0x004fea0003900000 */
[----:B------:R-:W2:Y:S02]  /*d320*/  @!P2 SYNCS.PHASECHK.TRANS64 P2, [R3+URZ+0x44048], R0 ;  /* 0x044048000300a5a7 */ /* 0x000ea4000804007f */
[----:B--2---:R-:W-:Y:S05]  /*d330*/  @!P2 BRA `(.L_x_7) ;  /* 0xfffffffc00f0a947 */ /* 0x004fea000383ffff */
[----:B------:R-:W-:Y:S05]  /*d340*/  BRA `(.L_x_63) ;  /* 0xffffff3000e47947 */ /* 0x000fea000383ffff */
.L_x_12:
[----:B-1----:R1:W2:Y:S02]  /*d350*/  SYNCS.PHASECHK.TRANS64.TRYWAIT P1, [R3+URZ+0x44020], R0 ;  /* 0x04402000030075a7 */ /* 0x0022a4000802017f */
[----:B--2---:R-:W-:Y:S05]  /*d360*/  @!P1 NANOSLEEP.SYNCS 0x989680 ;  /* 0x009896800000995d */ /* 0x004fea0003900000 */
[----:B------:R-:W2:Y:S02]  /*d370*/  @!P1 SYNCS.PHASECHK.TRANS64 P1, [R3+URZ+0x44020], R0 ;  /* 0x04402000030095a7 */ /* 0x000ea4000802007f */
[----:B--2---:R-:W-:Y:S05]  /*d380*/  @!P1 BRA `(.L_x_12) ;  /* 0xfffffffc00f09947 */ /* 0x004fea000383ffff */
[----:B------:R-:W-:Y:S05]  /*d390*/  BRA `(.L_x_64) ;  /* 0xffffff3400947947 */ /* 0x000fea000383ffff */
.L_x_14:
[----:B-1----:R1:W2:Y:S02]  /*d3a0*/  SYNCS.PHASECHK.TRANS64.TRYWAIT P1, [R0+URZ+0x44020], R3 ;  /* 0x04402003000075a7 */ /* 0x0022a4000802017f */
[----:B--2---:R-:W-:Y:S05]  /*d3b0*/  @!P1 NANOSLEEP.SYNCS 0x989680 ;  /* 0x009896800000995d */ /* 0x004fea0003900000 */
[----:B------:R-:W2:Y:S02]  /*d3c0*/  @!P1 SYNCS.PHASECHK.TRANS64 P1, [R0+URZ+0x44020], R3 ;  /* 0x04402003000095a7 */ /* 0x000ea4000802007f */
[----:B--2---:R-:W-:Y:S05]  /*d3d0*/  @!P1 BRA `(.L_x_14) ;  /* 0xfffffffc00f09947 */ /* 0x004fea000383ffff */
[----:B------:R-:W-:Y:S05]  /*d3e0*/  BRA `(.L_x_65) ;  /* 0xffffff3800087947 */ /* 0x000fea000383ffff */
.L_x_17:
[----:B-1----:R1:W2:Y:S02]  /*d3f0*/  SYNCS.PHASECHK.TRANS64.TRYWAIT P1, [R2+URZ+0x44020], R3 ;  /* 0x04402003020075a7 */ /* 0x0022a4000802017f */
[----:B--2---:R-:W-:Y:S05]  /*d400*/  @!P1 NANOSLEEP.SYNCS 0x989680 ;  /* 0x009896800000995d */ /* 0x004fea0003900000 */
[----:B------:R-:W2:Y:S02]  /*d410*/  @!P1 SYNCS.PHASECHK.TRANS64 P1, [R2+URZ+0x44020], R3 ;  /* 0x04402003020095a7 */ /* 0x000ea4000802007f */
[----:B--2---:R-:W-:Y:S05]  /*d420*/  @!P1 BRA `(.L_x_17) ;  /* 0xfffffffc00f09947 */ /* 0x004fea000383ffff */
[----:B------:R-:W-:Y:S05]  /*d430*/  BRA `(.L_x_66) ;  /* 0xffffff3800987947 */ /* 0x000fea000383ffff */
.L_x_19:
[----:B-1----:R1:W2:Y:S02]  /*d440*/  SYNCS.PHASECHK.TRANS64.TRYWAIT P1, [R3+URZ+0x44020], R0 ;  /* 0x04402000030075a7 */ /* 0x0022a4000802017f */
[----:B--2---:R-:W-:Y:S05]  /*d450*/  @!P1 NANOSLEEP.SYNCS 0x989680 ;  /* 0x009896800000995d */ /* 0x004fea0003900000 */
[----:B------:R-:W2:Y:S02]  /*d460*/  @!P1 SYNCS.PHASECHK.TRANS64 P1, [R3+URZ+0x44020], R0 ;  /* 0x04402000030095a7 */ /* 0x000ea4000802007f */
[----:B--2---:R-:W-:Y:S05]  /*d470*/  @!P1 BRA `(.L_x_19) ;  /* 0xfffffffc00f09947 */ /* 0x004fea000383ffff */
[----:B------:R-:W-:Y:S05]  /*d480*/  BRA `(.L_x_67) ;  /* 0xffffff3c00247947 */ /* 0x000fea000383ffff */
.L_x_21:
[----:B-1----:R1:W2:Y:S02]  /*d490*/  SYNCS.PHASECHK.TRANS64.TRYWAIT P1, [R2+URZ+0x44040], R21 ;  /* 0x04404015020075a7 */ /* 0x0022a4000802017f */
[----:B--2---:R-:W-:Y:S05]  /*d4a0*/  @!P1 NANOSLEEP.SYNCS 0x989680 ;  /* 0x009896800000995d */ /* 0x004fea0003900000 */
[----:B------:R-:W2:Y:S02]  /*d4b0*/  @!P1 SYNCS.PHASECHK.TRANS64 P1, [R2+URZ+0x44040], R21 ;  /* 0x04404015020095a7 */ /* 0x000ea4000802007f */
[----:B--2---:R-:W-:Y:S05]  /*d4c0*/  @!P1 BRA `(.L_x_21) ;  /* 0xfffffffc00f09947 */ /* 0x004fea000383ffff */
[----:B------:R-:W-:Y:S05]  /*d4d0*/  BRA `(.L_x_68) ;  /* 0xffffff3c00b87947 */ /* 0x000fea000383ffff */
.L_x_22:
[----:B--2---:R2:W3:Y:S02]  /*d4e0*/  SYNCS.PHASECHK.TRANS64.TRYWAIT P1, [R2+URZ+0x44000], R21 ;  /* 0x04400015020075a7 */ /* 0x0044e4000802017f */
[----:B---3--:R-:W-:Y:S05]  /*d4f0*/  @!P1 NANOSLEEP.SYNCS 0x989680 ;  /* 0x009896800000995d */ /* 0x008fea0003900000 */
[----:B------:R-:W3:Y:S02]  /*d500*/  @!P1 SYNCS.PHASECHK.TRANS64 P1, [R2+URZ+0x44000], R21 ;  /* 0x04400015020095a7 */ /* 0x000ee4000802007f */
[----:B---3--:R-:W-:Y:S05]  /*d510*/  @!P1 BRA `(.L_x_22) ;  /* 0xfffffffc00f09947 */ /* 0x008fea000383ffff */
[----:B------:R-:W-:Y:S05]  /*d520*/  BRA `(.L_x_69) ;  /* 0xffffff3c00b07947 */ /* 0x000fea000383ffff */
.L_x_23:
[----:B-1----:R1:W3:Y:S02]  /*d530*/  SYNCS.PHASECHK.TRANS64.TRYWAIT P6, [R2+URZ+0x44008], R21 ;  /* 0x04400815020075a7 */ /* 0x0022e400080c017f */
[----:B---3--:R-:W-:Y:S05]  /*d540*/  @!P6 NANOSLEEP.SYNCS 0x989680 ;  /* 0x009896800000e95d */ /* 0x008fea0003900000 */
[----:B------:R-:W3:Y:S02]  /*d550*/  @!P6 SYNCS.PHASECHK.TRANS64 P6, [R2+URZ+0x44008], R21 ;  /* 0x044008150200e5a7 */ /* 0x000ee400080c007f */
[----:B---3--:R-:W-:Y:S05]  /*d560*/  @!P6 BRA `(.L_x_23) ;  /* 0xfffffffc00f0e947 */ /* 0x008fea000383ffff */
[----:B------:R-:W-:Y:S05]  /*d570*/  BRA `(.L_x_70) ;  /* 0xffffff5c00687947 */ /* 0x000fea000383ffff */
.L_x_25:
[----:B--2---:R2:W3:Y:S02]  /*d580*/  SYNCS.PHASECHK.TRANS64.TRYWAIT P1, [R3+URZ+0x44000], R0 ;  /* 0x04400000030075a7 */ /* 0x0044e4000802017f */
[----:B---3--:R-:W-:Y:S05]  /*d590*/  @!P1 NANOSLEEP.SYNCS 0x989680 ;  /* 0x009896800000995d */ /* 0x008fea0003900000 */
[----:B------:R-:W3:Y:S02]  /*d5a0*/  @!P1 SYNCS.PHASECHK.TRANS64 P1, [R3+URZ+0x44000], R0 ;  /* 0x04400000030095a7 */ /* 0x000ee4000802007f */
[----:B---3--:R-:W-:Y:S05]  /*d5b0*/  @!P1 BRA `(.L_x_25) ;  /* 0xfffffffc00f09947 */ /* 0x008fea000383ffff */
[----:B------:R-:W-:Y:S05]  /*d5c0*/  BRA `(.L_x_71) ;  /* 0xffffff8c006c7947 */ /* 0x000fea000383ffff */
.L_x_28:
[----:B-1----:R1:W2:Y:S02]  /*d5d0*/  SYNCS.PHASECHK.TRANS64.TRYWAIT P2, [R0+URZ+0x44020], R3 ;  /* 0x04402003000075a7 */ /* 0x0022a4000804017f */
[----:B--2---:R-:W-:Y:S05]  /*d5e0*/  @!P2 NANOSLEEP.SYNCS 0x989680 ;  /* 0x009896800000a95d */ /* 0x004fea0003900000 */
[----:B------:R-:W2:Y:S02]  /*d5f0*/  @!P2 SYNCS.PHASECHK.TRANS64 P2, [R0+URZ+0x44020], R3 ;  /* 0x044020030000a5a7 */ /* 0x000ea4000804007f */
[----:B--2---:R-:W-:Y:S05]  /*d600*/  @!P2 BRA `(.L_x_28) ;  /* 0xfffffffc00f0a947 */ /* 0x004fea000383ffff */
[----:B------:R-:W-:Y:S05]  /*d610*/  BRA `(.L_x_72) ;  /* 0xffffff9000787947 */ /* 0x000fea000383ffff */
.L_x_31:
[----:B----4-:R4:W1:Y:S02]  /*d620*/  SYNCS.PHASECHK.TRANS64.TRYWAIT P4, [R219+URZ+0x44000], R216 ;  /* 0x044000d8db0075a7 */ /* 0x010864000808017f */
[----:B-1----:R-:W-:Y:S05]  /*d630*/  @!P4 NANOSLEEP.SYNCS 0x989680 ;  /* 0x009896800000c95d */ /* 0x002fea0003900000 */
[----:B------:R-:W1:Y:S02]  /*d640*/  @!P4 SYNCS.PHASECHK.TRANS64 P4, [R219+URZ+0x44000], R216 ;  /* 0x044000d8db00c5a7 */ /* 0x000e64000808007f */
[----:B-1----:R-:W-:Y:S05]  /*d650*/  @!P4 BRA `(.L_x_31) ;  /* 0xfffffffc00f0c947 */ /* 0x002fea000383ffff */
[----:B------:R-:W-:Y:S05]  /*d660*/  BRA `(.L_x_73) ;  /* 0xffffff9c00947947 */ /* 0x000fea000383ffff */
.L_x_35:
[----:B-1----:R1:W2:Y:S02]  /*d670*/  SYNCS.PHASECHK.TRANS64.TRYWAIT P1, [R4+URZ+0x44020], R15 ;  /* 0x0440200f040075a7 */ /* 0x0022a4000802017f */
[----:B--2---:R-:W-:Y:S05]  /*d680*/  @!P1 NANOSLEEP.SYNCS 0x989680 ;  /* 0x009896800000995d */ /* 0x004fea0003900000 */
[----:B------:R-:W2:Y:S02]  /*d690*/  @!P1 SYNCS.PHASECHK.TRANS64 P1, [R4+URZ+0x44020], R15 ;  /* 0x0440200f040095a7 */ /* 0x000ea4000802007f */
[----:B--2---:R-:W-:Y:S05]  /*d6a0*/  @!P1 BRA `(.L_x_35) ;  /* 0xfffffffc00f09947 */ /* 0x004fea000383ffff */
[----:B------:R-:W-:Y:S05]  /*d6b0*/  BRA `(.L_x_74) ;  /* 0xffffffdc00787947 */ /* 0x000fea000383ffff */
        .weak           $__internal_0_$__cuda_sm20_rcp_rn_f32_slowpath
        .type           $__internal_0_$__cuda_sm20_rcp_rn_f32_slowpath,@function
        .size           $__internal_0_$__cuda_sm20_rcp_rn_f32_slowpath,(.L_x_80 - $__internal_0_$__cuda_sm20_rcp_rn_f32_slowpath)
$__internal_0_$__cuda_sm20_rcp_rn_f32_slowpath:
[----:B------:R-:W-:Y:S01]  /*d6c0*/  SHF.L.U32 R4, R5, 0x1, RZ ;  /* 0x0000000105047819 */ /* 0x000fe200000006ff */
[----:B------:R-:W-:Y:S03]  /*d6d0*/  BSSY B2, `(.L_x_75) ;  /* 0x0000030000027945 */ /* 0x000fe60003800000 */
[----:B------:R-:W-:-:S04]  /*d6e0*/  SHF.R.U32.HI R20, RZ, 0x18, R4 ;  /* 0x00000018ff147819 */ /* 0x000fc80000011604 */
[----:B------:R-:W-:-:S13]  /*d6f0*/  ISETP.NE.U32.AND P0, PT, R20, RZ, PT ;  /* 0x000000ff1400720c */ /* 0x000fda0003f05070 */
[----:B------:R-:W-:Y:S05]  /*d700*/  @P0 BRA `(.L_x_76) ;  /* 0x0000000000280947 */ /* 0x000fea0003800000 */
[----:B------:R-:W-:-:S04]  /*d710*/  SHF.L.U32 R4, R5, 0x1, RZ ;  /* 0x0000000105047819 */ /* 0x000fc800000006ff */
[----:B------:R-:W-:-:S13]  /*d720*/  ISETP.NE.AND P0, PT, R4, RZ, PT ;  /* 0x000000ff0400720c */ /* 0x000fda0003f05270 */
[----:B------:R-:W-:Y:S01]  /*d730*/  @P0 FFMA R12, R5, 1.84467440737095516160e+19, RZ ;  /* 0x5f800000050c0823 */ /* 0x000fe200000000ff */
[----:B------:R-:W-:Y:S08]  /*d740*/  @!P0 MUFU.RCP R10, R5 ;  /* 0x00000005000a8308 */ /* 0x000ff00000001000 */
[----:B------:R-:W1:Y:S02]  /*d750*/  @P0 MUFU.RCP R13, R12 ;  /* 0x0000000c000d0308 */ /* 0x000e640000001000 */
[----:B-1----:R-:W-:-:S04]  /*d760*/  @P0 FFMA R4, R12, R13, -1 ;  /* 0xbf8000000c040423 */ /* 0x002fc8000000000d */
[----:B------:R-:W-:-:S04]  /*d770*/  @P0 FADD.FTZ R4, -R4, -RZ ;  /* 0x800000ff04040221 */ /* 0x000fc80000010100 */
[----:B------:R-:W-:-:S04]  /*d780*/  @P0 FFMA R4, R13, R4, R13 ;  /* 0x000000040d040223 */ /* 0x000fc8000000000d */
[----:B------:R-:W-:Y:S01]  /*d790*/  @P0 FFMA R10, R4, 1.84467440737095516160e+19, RZ ;  /* 0x5f800000040a0823 */ /* 0x000fe200000000ff */
[----:B------:R-:W-:Y:S06]  /*d7a0*/  BRA `(.L_x_77) ;  /* 0x0000000000887947 */ /* 0x000fec0003800000 */
.L_x_76:
[----:B------:R-:W-:-:S04]  /*d7b0*/  IADD3 R44, R20, -0xfd, RZ ;  /* 0xffffff03142c7810 */ /* 0x000fc80007ffe0ff */
[----:B------:R-:W-:-:S13]  /*d7c0*/  ISETP.GT.U32.AND P0, PT, R44, 0x1, PT ;  /* 0x000000012c00780c */ /* 0x000fda0003f04070 */
[----:B------:R-:W-:Y:S05]  /*d7d0*/  @P0 BRA `(.L_x_78) ;  /* 0x0000000000780947 */ /* 0x000fea0003800000 */
[----:B------:R-:W-:Y:S02]  /*d7e0*/  LOP3.LUT R4, R5, 0x7fffff, RZ, 0xc0, !PT ;  /* 0x007fffff05047812 */ /* 0x000fe400078ec0ff */
[----:B------:R-:W-:Y:S02]  /*d7f0*/  MOV R15, 0x3 ;  /* 0x00000003000f7802 */ /* 0x000fe40000000f00 */
[----:B------:R-:W-:Y:S02]  /*d800*/  LOP3.LUT R4, R4, 0x3f800000, RZ, 0xfc, !PT ;  /* 0x3f80000004047812 */ /* 0x000fe400078efcff */
[----:B------:R-:W-:Y:S02]  /*d810*/  SHF.L.U32 R15, R15, R44, RZ ;  /* 0x0000002c0f0f7219 */ /* 0x000fe400000006ff */
[----:B------:R-:W1:Y:S02]  /*d820*/  MUFU.RCP R13, R4 ;  /* 0x00000004000d7308 */ /* 0x000e640000001000 */
[----:B-1----:R-:W-:-:S04]  /*d830*/  FFMA R10, R4, R13, -1 ;  /* 0xbf800000040a7423 */ /* 0x002fc8000000000d */
[----:B------:R-:W-:-:S04]  /*d840*/  FADD.FTZ R10, -R10, -RZ ;  /* 0x800000ff0a0a7221 */ /* 0x000fc80000010100 */
[CCC-:B------:R-:W-:Y:S01]  /*d850*/  FFMA.RM R12, R13.reuse, R10.reuse, R13.reuse ;  /* 0x0000000a0d0c7223 */ /* 0x1c0fe2000000400d */
[----:B------:R-:W-:-:S04]  /*d860*/  FFMA.RP R13, R13, R10, R13 ;  /* 0x0000000a0d0d7223 */ /* 0x000fc8000000800d */
[C---:B------:R-:W-:Y:S02]  /*d870*/  LOP3.LUT R10, R12.reuse, 0x7fffff, RZ, 0xc0, !PT ;  /* 0x007fffff0c0a7812 */ /* 0x040fe400078ec0ff */
[----:B------:R-:W-:Y:S02]  /*d880*/  FSETP.NEU.FTZ.AND P0, PT, R12, R13, PT ;  /* 0x0000000d0c00720b */ /* 0x000fe40003f1d000 */
[----:B------:R-:W-:Y:S02]  /*d890*/  LOP3.LUT R10, R10, 0x800000, RZ, 0xfc, !PT ;  /* 0x008000000a0a7812 */ /* 0x000fe400078efcff */
[----:B------:R-:W-:Y:S02]  /*d8a0*/  SEL R12, RZ, 0xffffffff, !P0 ;  /* 0xffffffffff0c7807 */ /* 0x000fe40004000000 */
[----:B------:R-:W-:Y:S02]  /*d8b0*/  LOP3.LUT R15, R15, R10, RZ, 0xc0, !PT ;  /* 0x0000000a0f0f7212 */ /* 0x000fe400078ec0ff */
[----:B------:R-:W-:-:S02]  /*d8c0*/  IADD3 R13, -R12, RZ, RZ ;  /* 0x000000ff0c0d7210 */ /* 0x000fc40007ffe1ff */
[-C--:B------:R-:W-:Y:S02]  /*d8d0*/  SHF.R.U32.HI R15, RZ, R44.reuse, R15 ;  /* 0x0000002cff0f7219 */ /* 0x080fe4000001160f */
[----:B------:R-:W-:Y:S02]  /*d8e0*/  LOP3.LUT P1, RZ, R13, R44, R10, 0xf8, !PT ;  /* 0x0000002c0dff7212 */ /* 0x000fe4000782f80a */
[C---:B------:R-:W-:Y:S02]  /*d8f0*/  LOP3.LUT P0, RZ, R15.reuse, 0x1, RZ, 0xc0, !PT ;  /* 0x000000010fff7812 */ /* 0x040fe4000780c0ff */
[----:B------:R-:W-:Y:S02]  /*d900*/  LOP3.LUT P2, RZ, R15, 0x2, RZ, 0xc0, !PT ;  /* 0x000000020fff7812 */ /* 0x000fe4000784c0ff */
[----:B------:R-:W-:Y:S02]  /*d910*/  IADD3 R13, R20, -0xfc, RZ ;  /* 0xffffff04140d7810 */ /* 0x000fe40007ffe0ff */
[----:B------:R-:W-:-:S02]  /*d920*/  PLOP3.LUT P0, PT, P0, P1, P2, 0xe0, 0x0 ;  /* 0x000000000000781c */ /* 0x000fc40000703c20 */
[----:B------:R-:W-:Y:S02]  /*d930*/  LOP3.LUT P1, RZ, R5, 0x7fffff, RZ, 0xc0, !PT ;  /* 0x007fffff05ff7812 */ /* 0x000fe4000782c0ff */
[----:B------:R-:W-:Y:S02]  /*d940*/  SEL R4, RZ, 0x1, !P0 ;  /* 0x00000001ff047807 */ /* 0x000fe40004000000 */
[----:B------:R-:W-:Y:S02]  /*d950*/  SHF.R.U32.HI R10, RZ, R13, R10 ;  /* 0x0000000dff0a7219 */ /* 0x000fe4000001160a */
[----:B------:R-:W-:-:S04]  /*d960*/  IADD3 R4, -R4, RZ, RZ ;  /* 0x000000ff04047210 */ /* 0x000fc80007ffe1ff */
[----:B------:R-:W-:-:S13]  /*d970*/  ISETP.GE.AND P0, PT, R4, RZ, PT ;  /* 0x000000ff0400720c */ /* 0x000fda0003f06270 */
[----:B------:R-:W-:-:S04]  /*d980*/  @!P0 IADD3 R10, R10, 0x1, RZ ;  /* 0x000000010a0a8810 */ /* 0x000fc80007ffe0ff */
[----:B------:R-:W-:-:S04]  /*d990*/  @!P1 SHF.L.U32 R10, R10, 0x1, RZ ;  /* 0x000000010a0a9819 */ /* 0x000fc800000006ff */
[----:B------:R-:W-:Y:S01]  /*d9a0*/  LOP3.LUT R10, R10, 0x80000000, R5, 0xf8, !PT ;  /* 0x800000000a0a7812 */ /* 0x000fe200078ef805 */
[----:B------:R-:W-:Y:S06]  /*d9b0*/  BRA `(.L_x_77) ;  /* 0x0000000000047947 */ /* 0x000fec0003800000 */
.L_x_78:
[----:B------:R1:W2:Y:S02]  /*d9c0*/  MUFU.RCP R10, R5 ;  /* 0x00000005000a7308 */ /* 0x0002a40000001000 */
.L_x_77:
[----:B------:R-:W-:Y:S05]  /*d9d0*/  BSYNC B2 ;  /* 0x0000000000027941 */ /* 0x000fea0003800000 */
.L_x_75:
[----:B------:R-:W-:Y:S02]  /*d9e0*/  MOV R4, R14 ;  /* 0x0000000e00047202 */ /* 0x000fe40000000f00 */
[----:B-1----:R-:W-:-:S04]  /*d9f0*/  MOV R5, 0x0 ;  /* 0x0000000000057802 */ /* 0x002fc80000000f00 */
[----:B--2---:R-:W-:Y:S05]  /*da00*/  RET.REL.NODEC R4 `(_ZN7cutlass13device_kernelINS_4fmha6kernel13FmhaKernelTmaINS1_10collective15FmhaMainloopTmaINS_10bfloat16_tEfN4cute5tupleIJNS7_1CILi64EEENS9_ILi256EEENS9_ILi128EEEEEENS4_13DefaultFusionEJEEENS4_15FmhaFwdEpilogueIS6_fNS8_IJSA_SC_SB_EEEEEJEEEEEvNT_6ParamsE) ;  /* 0xffffff24047c7950 */ /* 0x004fea0003c3ffff */
.L_x_79:
[----:B------:R-:W-:-:S00]  /*da10*/  BRA `(.L_x_79) ;  /* 0xfffffffc00fc7947 */ /* 0x000fc0000383ffff */
[----:B------:R-:W-:-:S00]  /*da20*/  NOP ;  /* 0x0000000000007918 */ /* 0x000fc00000000000 */
        /* <DEDUP_REMOVED lines=13> */
.L_x_80:


//--------------------- .nv.global.init           --------------------------
	.section	.nv.global.init,"aw",@progbits
.nv.global.init:
	.type		$str$23,@object
	.size		$str$23,($str$24 - $str$23)
$str$23:
        /*0000*/ 	.byte	0x28, 0x61, 0x64, 0x64, 0x72, 0x65, 0x73, 0x73, 0x20, 0x26, 0x20, 0x6d, 0x61, 0x73, 0x6b, 0x29
        /*0010*/ 	.byte	0x20, 0x3d, 0x3d, 0x20, 0x30, 0x00
	.type		$str$24,@object
	.size		$str$24,(__unnamed_1 - $str$24)
$str$24:
        /*0016*/ 	.byte	0x2f, 0x74, 0x6d, 0x70, 0x2f, 0x63, 0x75, 0x74, 0x6c, 0x61, 0x73, 0x73, 0x5f, 0x73, 0x77, 0x65
        /*0026*/ 	.byte	0x65, 0x70, 0x5f, 0x73, 0x72, 0x63, 0x2f, 0x69, 0x6e, 0x63, 0x6c, 0x75, 0x64, 0x65, 0x2f, 0x63
        /*0036*/ 	.byte	0x75, 0x74, 0x65, 0x2f, 0x70, 0x6f, 0x69, 0x6e, 0x74, 0x65, 0x72, 0x5f, 0x66, 0x6c, 0x61, 0x67
        /*0046*/ 	.byte	0x67, 0x65, 0x64, 0x2e, 0x68, 0x70, 0x70, 0x00
	.type		__unnamed_1,@object
	.size		__unnamed_1,(__unnamed_2 - __unnamed_1)
__unnamed_1:
        /*004e*/ 	.byte	0x61, 0x75, 0x74, 0x6f, 0x20, 0x63, 0x75, 0x74, 0x65, 0x3a, 0x3a, 0x61, 0x73, 0x5f, 0x70, 0x6f
        /* <DEDUP_REMOVED lines=27> */
        /*020e*/ 	.byte	0x32, 0x30, 0x34, 0x38, 0x3e, 0x3e, 0x3e, 0x3e, 0x3e, 0x5d, 0x00
	.type		__unnamed_2,@object
	.size		__unnamed_2,(.L_1 - __unnamed_2)
__unnamed_2:
        /* <DEDUP_REMOVED lines=29> */
.L_1:


//--------------------- .nv.shared._ZN7cutlass13device_kernelINS_4fmha6kernel13FmhaKernelTmaINS1_10collective15FmhaMainloopTmaINS_10bfloat16_tEfN4cute5tupleIJNS7_1CILi64EEENS9_ILi256EEENS9_ILi128EEEEEENS4_13DefaultFusionEJEEENS4_15FmhaFwdEpilogueIS6_fNS8_IJSA_SC_SB_EEEEEJEEEEEvNT_6ParamsE --------------------------
	.section	.nv.shared._ZN7cutlass13device_kernelINS_4fmha6kernel13FmhaKernelTmaINS1_10collective15FmhaMainloopTmaINS_10bfloat16_tEfN4cute5tupleIJNS7_1CILi64EEENS9_ILi256EEENS9_ILi128EEEEEENS4_13DefaultFusionEJEEENS4_15FmhaFwdEpilogueIS6_fNS8_IJSA_SC_SB_EEEEEJEEEEEvNT_6ParamsE,"aw",@nobits
	.sectionflags	@""
	.align	16
	.zero		1024


//--------------------- .nv.shared.reserved.0     --------------------------
	.section	.nv.shared.reserved.0,"aw",@nobits
	.weak		__nv_reservedSMEM_offset_0_alias
	.size		__nv_reservedSMEM_offset_0_alias, 0, 0
	.other		__nv_reservedSMEM_offset_0_alias,@"STO_CUDA_RESERVED_SHARED STV_DEFAULT"
__nv_reservedSMEM_offset_0_alias:
	.zero		0


//--------------------- .nv.global                --------------------------
	.section	.nv.global,"aw",@nobits
.nv.global:
	.type		_ZN39_INTERNAL_9ff444d8_4_k_cu_952ba38c_27924cute1_E,@object
	.size		_ZN39_INTERNAL_9ff444d8_4_k_cu_952ba38c_27924cute1_E,(_ZN39_INTERNAL_9ff444d8_4_k_cu_952ba38c_27924cuda3std3__45__cpo6cbeginE - _ZN39_INTERNAL_9ff444d8_4_k_cu_952ba38c_27924cute1_E)
_ZN39_INTERNAL_9ff444d8_4_k_cu_952ba38c_27924cute1_E:
	.zero		1
	.type		_ZN39_INTERNAL_9ff444d8_4_k_cu_952ba38c_27924cuda3std3__45__cpo6cbeginE,@object
	.size		_ZN39_INTERNAL_9ff444d8_4_k_cu_952ba38c_27924cuda3std3__45__cpo6cbeginE,(_ZN39_INTERNAL_9ff444d8_4_k_cu_952ba38c_27924cuda3std3__48in_placeE - _ZN39_INTERNAL_9ff444d8_4_k_cu_952ba38c_27924cuda3std3__45__cpo6cbeginE)
_ZN39_INTERNAL_9ff444d8_4_k_cu_952ba38c_27924cuda3std3__45__cpo6cbeginE:
	.zero		1
	.type		_ZN39_INTERNAL_9ff444d8_4_k_cu_952ba38c_27924cuda3std3__48in_placeE,@object
	.size		_ZN39_INTERNAL_9ff444d8_4_k_cu_952ba38c_27924cuda3std3__48in_placeE,(_ZN39_INTERNAL_9ff444d8_4_k_cu_952ba38c_27924cuda3std6ranges3__45__cpo9iter_moveE - _ZN39_INTERNAL_9ff444d8_4_k_cu_952ba38c_27924cuda3std3__48in_placeE)
_ZN39_INTERNAL_9ff444d8_4_k_cu_952ba38c_27924cuda3std3__48in_placeE:
	.zero		1
	.type		_ZN39_INTERNAL_9ff444d8_4_k_cu_952ba38c_27924cuda3std6ranges3__45__cpo9iter_moveE,@object
	.size		_ZN39_INTERNAL_9ff444d8_4_k_cu_952ba38c_27924cuda3std6ranges3__45__cpo9iter_moveE,(_ZN39_INTERNAL_9ff444d8_4_k_cu_952ba38c_27924cuda3std3__45__cpo5beginE - _ZN39_INTERNAL_9ff444d8_4_k_cu_952ba38c_27924cuda3std6ranges3__45__cpo9iter_moveE)
_ZN39_INTERNAL_9ff444d8_4_k_cu_952ba38c_27924cuda3std6ranges3__45__cpo9iter_moveE:
	.zero		1
	.type		_ZN39_INTERNAL_9ff444d8_4_k_cu_952ba38c_27924cuda3std3__45__cpo5beginE,@object
	.size		_ZN39_INTERNAL_9ff444d8_4_k_cu_952ba38c_27924cuda3std3__45__cpo5beginE,(_ZN39_INTERNAL_9ff444d8_4_k_cu_952ba38c_27924cuda3std3__441_GLOBAL__N__9ff444d8_4_k_cu_952ba38c_27926ignoreE - _ZN39_INTERNAL_9ff444d8_4_k_cu_952ba38c_27924cuda3std3__45__cpo5beginE)
_ZN39_INTERNAL_9ff444d8_4_k_cu_952ba38c_27924cuda3std3__45__cpo5beginE:
	.zero		1
	.type		_ZN39_INTERNAL_9ff444d8_4_k_cu_952ba38c_27924cuda3std3__441_GLOBAL__N__9ff444d8_4_k_cu_952ba38c_27926ignoreE,@object
	.size		_ZN39_INTERNAL_9ff444d8_4_k_cu_952ba38c_27924cuda3std3__441_GLOBAL__N__9ff444d8_4_k_cu_952ba38c_27926ignoreE,(_ZN39_INTERNAL_9ff444d8_4_k_cu_952ba38c_27924cute7productE - _ZN39_INTERNAL_9ff444d8_4_k_cu_952ba38c_27924cuda3std3__441_GLOBAL__N__9ff444d8_4_k_cu_952ba38c_27926ignoreE)
_ZN39_INTERNAL_9ff444d8_4_k_cu_952ba38c_27924cuda3std3__441_GLOBAL__N__9ff444d8_4_k_cu_952ba38c_27926ignoreE:
	.zero		1
	.type		_ZN39_INTERNAL_9ff444d8_4_k_cu_952ba38c_27924cute7productE,@object
	.size		_ZN39_INTERNAL_9ff444d8_4_k_cu_952ba38c_27924cute7productE,(_ZN39_INTERNAL_9ff444d8_4_k_cu_952ba38c_27924cuda3std3__45__cpo3endE - _ZN39_INTERNAL_9ff444d8_4_k_cu_952ba38c_27924cute7productE)
_ZN39_INTERNAL_9ff444d8_4_k_cu_952ba38c_27924cute7productE:
	.zero		1
	.type		_ZN39_INTERNAL_9ff444d8_4_k_cu_952ba38c_27924cuda3std3__45__cpo3endE,@object
	.size		_ZN39_INTERNAL_9ff444d8_4_k_cu_952ba38c_27924cuda3std3__45__cpo3endE,(_ZN39_INTERNAL_9ff444d8_4_k_cu_952ba38c_27924cuda3std3__419piecewise_constructE - _ZN39_INTERNAL_9ff444d8_4_k_cu_952ba38c_27924cuda3std3__45__cpo3endE)
_ZN39_INTERNAL_9ff444d8_4_k_cu_952ba38c_27924cuda3std3__45__cpo3endE:
	.zero		1
	.type		_ZN39_INTERNAL_9ff444d8_4_k_cu_952ba38c_27924cuda3std3__419piecewise_constructE,@object
	.size		_ZN39_INTERNAL_9ff444d8_4_k_cu_952ba38c_27924cuda3std3__419piecewise_constructE,(_ZN39_INTERNAL_9ff444d8_4_k_cu_952ba38c_27924cuda3std3__45__cpo4cendE - _ZN39_INTERNAL_9ff444d8_4_k_cu_952ba38c_27924cuda3std3__419piecewise_constructE)
_ZN39_INTERNAL_9ff444d8_4_k_cu_952ba38c_27924cuda3std3__419piecewise_constructE:
	.zero		1
	.type		_ZN39_INTERNAL_9ff444d8_4_k_cu_952ba38c_27924cuda3std3__45__cpo4cendE,@object
	.size		_ZN39_INTERNAL_9ff444d8_4_k_cu_952ba38c_27924cuda3std3__45__cpo4cendE,(_ZN39_INTERNAL_9ff444d8_4_k_cu_952ba38c_27924cuda3std6ranges3__45__cpo4swapE - _ZN39_INTERNAL_9ff444d8_4_k_cu_952ba38c_27924cuda3std3__45__cpo4cendE)
_ZN39_INTERNAL_9ff444d8_4_k_cu_952ba38c_27924cuda3std3__45__cpo4cendE:
	.zero		1
	.type		_ZN39_INTERNAL_9ff444d8_4_k_cu_952ba38c_27924cuda3std6ranges3__45__cpo4swapE,@object
	.size		_ZN39_INTERNAL_9ff444d8_4_k_cu_952ba38c_27924cuda3std6ranges3__45__cpo4swapE,(.L_9 - _ZN39_INTERNAL_9ff444d8_4_k_cu_952ba38c_27924cuda3std6ranges3__45__cpo4swapE)
_ZN39_INTERNAL_9ff444d8_4_k_cu_952ba38c_27924cuda3std6ranges3__45__cpo4swapE:
	.zero		1
.L_9:


//--------------------- .nv.constant0._ZN7cutlass13device_kernelINS_4fmha6kernel13FmhaKernelTmaINS1_10collective15FmhaMainloopTmaINS_10bfloat16_tEfN4cute5tupleIJNS7_1CILi64EEENS9_ILi256EEENS9_ILi128EEEEEENS4_13DefaultFusionEJEEENS4_15FmhaFwdEpilogueIS6_fNS8_IJSA_SC_SB_EEEEEJEEEEEvNT_6ParamsE --------------------------
	.section	.nv.constant0._ZN7cutlass13device_kernelINS_4fmha6kernel13FmhaKernelTmaINS1_10collective15FmhaMainloopTmaINS_10bfloat16_tEfN4cute5tupleIJNS7_1CILi64EEENS9_ILi256EEENS9_ILi128EEEEEENS4_13DefaultFusionEJEEENS4_15FmhaFwdEpilogueIS6_fNS8_IJSA_SC_SB_EEEEEJEEEEEvNT_6ParamsE,"a",@progbits
	.sectionflags	@""
	.align	4
.nv.constant0._ZN7cutlass13device_kernelINS_4fmha6kernel13FmhaKernelTmaINS1_10collective15FmhaMainloopTmaINS_10bfloat16_tEfN4cute5tupleIJNS7_1CILi64EEENS9_ILi256EEENS9_ILi128EEEEEENS4_13DefaultFusionEJEEENS4_15FmhaFwdEpilogueIS6_fNS8_IJSA_SC_SB_EEEEEJEEEEEvNT_6ParamsE:
	.zero		2688


//--------------------- SYMBOLS --------------------------

	.type		.nv.reservedSmem.offset0,@object
	.size		.nv.reservedSmem.offset0,0x4
	.type		__assertfail,@function
